//
// Generated by NVIDIA NVVM Compiler
//
// Compiler Build ID: CL-36424714
// Cuda compilation tools, release 13.0, V13.0.88
// Based on NVVM 20.0.0
//

.version 9.0
.target sm_100
.address_size 64

	// .globl	_Z6cavityPdS_S_S_S_S_S_ii
.func  (.param .b64 func_retval0) __internal_accurate_pow
(
	.param .b64 __internal_accurate_pow_param_0
)
;

.visible .entry _Z6cavityPdS_S_S_S_S_S_ii(
	.param .u64 .ptr .align 1 _Z6cavityPdS_S_S_S_S_S_ii_param_0,
	.param .u64 .ptr .align 1 _Z6cavityPdS_S_S_S_S_S_ii_param_1,
	.param .u64 .ptr .align 1 _Z6cavityPdS_S_S_S_S_S_ii_param_2,
	.param .u64 .ptr .align 1 _Z6cavityPdS_S_S_S_S_S_ii_param_3,
	.param .u64 .ptr .align 1 _Z6cavityPdS_S_S_S_S_S_ii_param_4,
	.param .u64 .ptr .align 1 _Z6cavityPdS_S_S_S_S_S_ii_param_5,
	.param .u64 .ptr .align 1 _Z6cavityPdS_S_S_S_S_S_ii_param_6,
	.param .u32 _Z6cavityPdS_S_S_S_S_S_ii_param_7,
	.param .u32 _Z6cavityPdS_S_S_S_S_S_ii_param_8
)
{
	.reg .pred 	%p<31>;
	.reg .b32 	%r<67>;
	.reg .b64 	%rd<63>;
	.reg .b64 	%fd<158>;

	ld.param.u64 	%rd22, [_Z6cavityPdS_S_S_S_S_S_ii_param_0];
	ld.param.u64 	%rd25, [_Z6cavityPdS_S_S_S_S_S_ii_param_1];
	ld.param.u64 	%rd23, [_Z6cavityPdS_S_S_S_S_S_ii_param_2];
	cvta.to.global.u64 	%rd1, %rd25;
	cvta.to.global.u64 	%rd2, %rd22;
	mov.u32 	%r13, %ntid.x;
	mov.u32 	%r14, %ctaid.x;
	mov.u32 	%r15, %tid.x;
	mad.lo.s32 	%r1, %r13, %r14, %r15;
	add.s32 	%r2, %r1, 1;
	mov.u32 	%r16, %ntid.y;
	mov.u32 	%r17, %ctaid.y;
	mov.u32 	%r18, %tid.y;
	mad.lo.s32 	%r3, %r16, %r17, %r18;
	setp.gt.u32 	%p1, %r3, 38;
	setp.gt.s32 	%p2, %r2, 39;
	or.pred  	%p3, %p1, %p2;
	@%p3 bra 	$L__BB0_18;
	ld.param.u32 	%r63, [_Z6cavityPdS_S_S_S_S_S_ii_param_8];
	ld.param.u32 	%r60, [_Z6cavityPdS_S_S_S_S_S_ii_param_7];
	mul.lo.s32 	%r19, %r1, 41;
	add.s32 	%r20, %r19, 82;
	cvt.s64.s32 	%rd26, %r20;
	cvt.u64.u32 	%rd3, %r3;
	add.s64 	%rd4, %rd26, %rd3;
	shl.b64 	%rd27, %rd4, 3;
	add.s64 	%rd5, %rd2, %rd27;
	ld.global.f64 	%fd25, [%rd5+8];
	cvt.s64.s32 	%rd28, %r19;
	add.s64 	%rd6, %rd3, %rd28;
	shl.b64 	%rd29, %rd6, 3;
	add.s64 	%rd7, %rd2, %rd29;
	ld.global.f64 	%fd26, [%rd7+8];
	sub.f64 	%fd27, %fd25, %fd26;
	shl.b32 	%r21, %r60, 1;
	cvt.rn.f64.s32 	%fd1, %r21;
	div.rn.f64 	%fd2, %fd27, %fd1;
	add.s32 	%r22, %r19, 41;
	cvt.s64.s32 	%rd8, %r22;
	add.s64 	%rd9, %rd3, %rd8;
	shl.b64 	%rd30, %rd9, 3;
	add.s64 	%rd10, %rd1, %rd30;
	ld.global.f64 	%fd28, [%rd10+16];
	add.s32 	%r4, %r22, %r3;
	mul.wide.s32 	%rd31, %r4, 8;
	add.s64 	%rd11, %rd1, %rd31;
	ld.global.f64 	%fd29, [%rd11];
	sub.f64 	%fd30, %fd28, %fd29;
	shl.b32 	%r23, %r63, 1;
	cvt.rn.f64.s32 	%fd3, %r23;
	div.rn.f64 	%fd4, %fd30, %fd3;
	{
	.reg .b32 %temp; 
	mov.b64 	{%temp, %r5}, %fd2;
	}
	mov.f64 	%fd31, 0d4000000000000000;
	{
	.reg .b32 %temp; 
	mov.b64 	{%temp, %r24}, %fd31;
	}
	and.b32  	%r7, %r24, 2146435072;
	setp.eq.s32 	%p4, %r7, 1062207488;
	abs.f64 	%fd5, %fd2;
	{ // callseq 0, 0
	.param .b64 param0;
	st.param.f64 	[param0], %fd5;
	.param .b64 retval0;
	call.uni (retval0), 
	__internal_accurate_pow, 
	(
	param0
	);
	ld.param.f64 	%fd32, [retval0];
	} // callseq 0
	setp.lt.s32 	%p5, %r5, 0;
	neg.f64 	%fd34, %fd32;
	selp.f64 	%fd35, %fd34, %fd32, %p4;
	selp.f64 	%fd155, %fd35, %fd32, %p5;
	setp.neu.f64 	%p6, %fd2, 0d0000000000000000;
	@%p6 bra 	$L__BB0_3;
	selp.b32 	%r25, %r5, 0, %p4;
	setp.lt.s32 	%p8, %r24, 0;
	or.b32  	%r26, %r25, 2146435072;
	selp.b32 	%r27, %r26, %r25, %p8;
	mov.b32 	%r28, 0;
	mov.b64 	%fd155, {%r28, %r27};
$L__BB0_3:
	add.f64 	%fd36, %fd2, 0d4000000000000000;
	{
	.reg .b32 %temp; 
	mov.b64 	{%temp, %r29}, %fd36;
	}
	and.b32  	%r30, %r29, 2146435072;
	setp.ne.s32 	%p9, %r30, 2146435072;
	@%p9 bra 	$L__BB0_8;
	setp.num.f64 	%p10, %fd2, %fd2;
	@%p10 bra 	$L__BB0_6;
	mov.f64 	%fd37, 0d4000000000000000;
	add.rn.f64 	%fd155, %fd2, %fd37;
	bra.uni 	$L__BB0_8;
$L__BB0_6:
	setp.neu.f64 	%p11, %fd5, 0d7FF0000000000000;
	@%p11 bra 	$L__BB0_8;
	setp.lt.s32 	%p14, %r24, 0;
	selp.b32 	%r32, 0, 2146435072, %p14;
	and.b32  	%r33, %r24, 2147483647;
	setp.ne.s32 	%p15, %r33, 1071644672;
	or.b32  	%r34, %r32, -2147483648;
	selp.b32 	%r35, %r34, %r32, %p15;
	selp.b32 	%r36, %r35, %r32, %p4;
	selp.b32 	%r37, %r36, %r32, %p5;
	mov.b32 	%r38, 0;
	mov.b64 	%fd155, {%r38, %r37};
$L__BB0_8:
	setp.eq.f64 	%p17, %fd2, 0d3FF0000000000000;
	selp.f64 	%fd38, 0d3FF0000000000000, %fd155, %p17;
	add.f64 	%fd39, %fd2, %fd4;
	mul.f64 	%fd40, %fd39, 0d4059000000000000;
	sub.f64 	%fd41, %fd40, %fd38;
	add.s64 	%rd12, %rd2, %rd30;
	ld.global.f64 	%fd42, [%rd12+16];
	add.s64 	%rd13, %rd2, %rd31;
	ld.global.f64 	%fd43, [%rd13];
	sub.f64 	%fd44, %fd42, %fd43;
	div.rn.f64 	%fd45, %fd44, %fd3;
	add.s64 	%rd14, %rd1, %rd27;
	ld.global.f64 	%fd46, [%rd14+8];
	add.s64 	%rd15, %rd1, %rd29;
	ld.global.f64 	%fd47, [%rd15+8];
	sub.f64 	%fd48, %fd46, %fd47;
	mul.f64 	%fd49, %fd45, %fd48;
	div.rn.f64 	%fd50, %fd49, %fd1;
	add.f64 	%fd51, %fd50, %fd50;
	sub.f64 	%fd12, %fd41, %fd51;
	{
	.reg .b32 %temp; 
	mov.b64 	{%temp, %r8}, %fd4;
	}
	abs.f64 	%fd13, %fd4;
	{ // callseq 1, 0
	.param .b64 param0;
	st.param.f64 	[param0], %fd13;
	.param .b64 retval0;
	call.uni (retval0), 
	__internal_accurate_pow, 
	(
	param0
	);
	ld.param.f64 	%fd52, [retval0];
	} // callseq 1
	setp.lt.s32 	%p18, %r8, 0;
	neg.f64 	%fd54, %fd52;
	selp.f64 	%fd55, %fd54, %fd52, %p4;
	selp.f64 	%fd157, %fd55, %fd52, %p18;
	setp.neu.f64 	%p19, %fd4, 0d0000000000000000;
	@%p19 bra 	$L__BB0_10;
	selp.b32 	%r40, %r8, 0, %p4;
	setp.lt.s32 	%p21, %r24, 0;
	or.b32  	%r41, %r40, 2146435072;
	selp.b32 	%r42, %r41, %r40, %p21;
	mov.b32 	%r43, 0;
	mov.b64 	%fd157, {%r43, %r42};
$L__BB0_10:
	add.f64 	%fd56, %fd4, 0d4000000000000000;
	{
	.reg .b32 %temp; 
	mov.b64 	{%temp, %r44}, %fd56;
	}
	and.b32  	%r45, %r44, 2146435072;
	setp.ne.s32 	%p22, %r45, 2146435072;
	@%p22 bra 	$L__BB0_15;
	setp.num.f64 	%p23, %fd4, %fd4;
	@%p23 bra 	$L__BB0_13;
	mov.f64 	%fd57, 0d4000000000000000;
	add.rn.f64 	%fd157, %fd4, %fd57;
	bra.uni 	$L__BB0_15;
$L__BB0_13:
	setp.neu.f64 	%p24, %fd13, 0d7FF0000000000000;
	@%p24 bra 	$L__BB0_15;
	setp.lt.s32 	%p27, %r24, 0;
	selp.b32 	%r47, 0, 2146435072, %p27;
	and.b32  	%r48, %r24, 2147483647;
	setp.ne.s32 	%p28, %r48, 1071644672;
	or.b32  	%r49, %r47, -2147483648;
	selp.b32 	%r50, %r49, %r47, %p28;
	selp.b32 	%r51, %r50, %r47, %p4;
	selp.b32 	%r52, %r51, %r47, %p18;
	mov.b32 	%r53, 0;
	mov.b64 	%fd157, {%r53, %r52};
$L__BB0_15:
	ld.param.u32 	%r64, [_Z6cavityPdS_S_S_S_S_S_ii_param_8];
	ld.param.u32 	%r61, [_Z6cavityPdS_S_S_S_S_S_ii_param_7];
	ld.param.u64 	%rd61, [_Z6cavityPdS_S_S_S_S_S_ii_param_3];
	cvta.to.global.u64 	%rd36, %rd61;
	setp.eq.f64 	%p29, %fd4, 0d3FF0000000000000;
	selp.f64 	%fd58, 0d3FF0000000000000, %fd157, %p29;
	sub.f64 	%fd59, %fd12, %fd58;
	cvta.to.global.u64 	%rd37, %rd23;
	mul.wide.s32 	%rd38, %r4, 8;
	add.s64 	%rd16, %rd37, %rd38;
	st.global.f64 	[%rd16+8], %fd59;
	mul.lo.s32 	%r55, %r64, %r64;
	cvt.rn.f64.u32 	%fd20, %r55;
	add.s64 	%rd17, %rd36, %rd27;
	add.s64 	%rd18, %rd36, %rd29;
	mul.lo.s32 	%r56, %r61, %r61;
	cvt.rn.f64.u32 	%fd21, %r56;
	add.s64 	%rd19, %rd36, %rd38;
	mad.lo.s32 	%r57, %r64, %r61, %r55;
	shl.b32 	%r58, %r57, 1;
	cvt.rn.f64.s32 	%fd22, %r58;
	mul.wide.s32 	%rd41, %r1, 8;
	add.s64 	%rd20, %rd36, %rd41;
	mov.b32 	%r66, 0;
$L__BB0_16:
	ld.param.u32 	%r65, [_Z6cavityPdS_S_S_S_S_S_ii_param_8];
	ld.param.u32 	%r62, [_Z6cavityPdS_S_S_S_S_S_ii_param_7];
	ld.param.u64 	%rd62, [_Z6cavityPdS_S_S_S_S_S_ii_param_3];
	ld.global.f64 	%fd60, [%rd17+8];
	ld.global.f64 	%fd61, [%rd18+8];
	add.f64 	%fd62, %fd60, %fd61;
	cvta.to.global.u64 	%rd42, %rd62;
	add.s64 	%rd43, %rd3, %rd8;
	shl.b64 	%rd44, %rd43, 3;
	add.s64 	%rd21, %rd42, %rd44;
	ld.global.f64 	%fd63, [%rd21+16];
	ld.global.f64 	%fd64, [%rd19];
	add.f64 	%fd65, %fd63, %fd64;
	mul.f64 	%fd66, %fd65, %fd21;
	fma.rn.f64 	%fd67, %fd62, %fd20, %fd66;
	ld.global.f64 	%fd68, [%rd16+8];
	cvt.rn.f64.s32 	%fd23, %r62;
	mul.f64 	%fd69, %fd68, %fd23;
	mul.f64 	%fd70, %fd69, %fd23;
	cvt.rn.f64.s32 	%fd24, %r65;
	mul.f64 	%fd71, %fd70, %fd24;
	mul.f64 	%fd72, %fd71, %fd24;
	sub.f64 	%fd73, %fd67, %fd72;
	div.rn.f64 	%fd74, %fd73, %fd22;
	st.global.f64 	[%rd19+8], %fd74;
	shl.b64 	%rd45, %rd8, 3;
	add.s64 	%rd46, %rd42, %rd45;
	mov.b64 	%rd47, 0;
	st.global.u64 	[%rd46+320], %rd47;
	ld.global.f64 	%fd75, [%rd46+8];
	st.global.f64 	[%rd46], %fd75;
	ld.global.f64 	%fd76, [%rd20+12800];
	st.global.f64 	[%rd20+13128], %fd76;
	ld.global.f64 	%fd77, [%rd20+336];
	st.global.f64 	[%rd20+8], %fd77;
	ld.global.f64 	%fd78, [%rd17+8];
	ld.global.f64 	%fd79, [%rd18+8];
	add.f64 	%fd80, %fd78, %fd79;
	ld.global.f64 	%fd81, [%rd21+16];
	ld.global.f64 	%fd82, [%rd19];
	add.f64 	%fd83, %fd81, %fd82;
	mul.f64 	%fd84, %fd83, %fd21;
	fma.rn.f64 	%fd85, %fd80, %fd20, %fd84;
	ld.global.f64 	%fd86, [%rd16+8];
	mul.f64 	%fd87, %fd86, %fd23;
	mul.f64 	%fd88, %fd87, %fd23;
	mul.f64 	%fd89, %fd88, %fd24;
	mul.f64 	%fd90, %fd89, %fd24;
	sub.f64 	%fd91, %fd85, %fd90;
	div.rn.f64 	%fd92, %fd91, %fd22;
	st.global.f64 	[%rd19+8], %fd92;
	st.global.u64 	[%rd46+320], %rd47;
	ld.global.f64 	%fd93, [%rd46+8];
	st.global.f64 	[%rd46], %fd93;
	ld.global.f64 	%fd94, [%rd20+12800];
	st.global.f64 	[%rd20+13128], %fd94;
	ld.global.f64 	%fd95, [%rd20+336];
	st.global.f64 	[%rd20+8], %fd95;
	add.s32 	%r66, %r66, 2;
	setp.ne.s32 	%p30, %r66, 50;
	@%p30 bra 	$L__BB0_16;
	ld.param.u64 	%rd60, [_Z6cavityPdS_S_S_S_S_S_ii_param_0];
	ld.global.f64 	%fd96, [%rd13+8];
	mul.f64 	%fd97, %fd96, 0d3F847AE147AE147B;
	div.rn.f64 	%fd98, %fd97, %fd23;
	ld.global.f64 	%fd99, [%rd7+8];
	sub.f64 	%fd100, %fd96, %fd99;
	mul.f64 	%fd101, %fd98, %fd100;
	sub.f64 	%fd102, %fd96, %fd101;
	div.rn.f64 	%fd103, %fd97, %fd24;
	ld.global.f64 	%fd104, [%rd13];
	sub.f64 	%fd105, %fd96, %fd104;
	mul.f64 	%fd106, %fd103, %fd105;
	sub.f64 	%fd107, %fd102, %fd106;
	add.f64 	%fd108, %fd23, %fd23;
	mov.f64 	%fd109, 0d3F847AE147AE147B;
	div.rn.f64 	%fd110, %fd109, %fd108;
	ld.global.f64 	%fd111, [%rd17+8];
	ld.global.f64 	%fd112, [%rd18+8];
	sub.f64 	%fd113, %fd111, %fd112;
	mul.f64 	%fd114, %fd110, %fd113;
	sub.f64 	%fd115, %fd107, %fd114;
	mov.f64 	%fd116, 0d3F2A36E2EB1C432D;
	div.rn.f64 	%fd117, %fd116, %fd21;
	ld.global.f64 	%fd118, [%rd5+8];
	add.f64 	%fd119, %fd96, %fd96;
	sub.f64 	%fd120, %fd118, %fd119;
	add.f64 	%fd121, %fd99, %fd120;
	fma.rn.f64 	%fd122, %fd117, %fd121, %fd115;
	div.rn.f64 	%fd123, %fd116, %fd20;
	ld.global.f64 	%fd124, [%rd12+16];
	sub.f64 	%fd125, %fd124, %fd119;
	add.f64 	%fd126, %fd104, %fd125;
	fma.rn.f64 	%fd127, %fd123, %fd126, %fd122;
	st.global.f64 	[%rd13+8], %fd127;
	ld.global.f64 	%fd128, [%rd11+8];
	mul.f64 	%fd129, %fd128, 0d3F847AE147AE147B;
	div.rn.f64 	%fd130, %fd129, %fd23;
	ld.global.f64 	%fd131, [%rd15+8];
	sub.f64 	%fd132, %fd128, %fd131;
	mul.f64 	%fd133, %fd130, %fd132;
	sub.f64 	%fd134, %fd128, %fd133;
	div.rn.f64 	%fd135, %fd129, %fd24;
	ld.global.f64 	%fd136, [%rd11];
	sub.f64 	%fd137, %fd128, %fd136;
	mul.f64 	%fd138, %fd135, %fd137;
	sub.f64 	%fd139, %fd134, %fd138;
	ld.global.f64 	%fd140, [%rd21+16];
	ld.global.f64 	%fd141, [%rd19];
	sub.f64 	%fd142, %fd140, %fd141;
	mul.f64 	%fd143, %fd110, %fd142;
	sub.f64 	%fd144, %fd139, %fd143;
	ld.global.f64 	%fd145, [%rd14+8];
	add.f64 	%fd146, %fd128, %fd128;
	sub.f64 	%fd147, %fd145, %fd146;
	add.f64 	%fd148, %fd131, %fd147;
	fma.rn.f64 	%fd149, %fd117, %fd148, %fd144;
	ld.global.f64 	%fd150, [%rd10+16];
	sub.f64 	%fd151, %fd150, %fd146;
	add.f64 	%fd152, %fd136, %fd151;
	fma.rn.f64 	%fd153, %fd123, %fd152, %fd149;
	st.global.f64 	[%rd11+8], %fd153;
	cvta.to.global.u64 	%rd48, %rd60;
	shl.b64 	%rd49, %rd8, 3;
	add.s64 	%rd50, %rd48, %rd49;
	mov.b64 	%rd51, 0;
	st.global.u64 	[%rd50], %rd51;
	mov.b64 	%rd52, 4607182418800017408;
	st.global.u64 	[%rd50+320], %rd52;
	add.s64 	%rd53, %rd1, %rd49;
	st.global.u64 	[%rd53], %rd51;
	st.global.u64 	[%rd53+320], %rd51;
	shl.b64 	%rd54, %rd3, 3;
	add.s64 	%rd55, %rd48, %rd54;
	st.global.u64 	[%rd55+8], %rd51;
	mul.lo.s32 	%r59, %r2, 40;
	mul.wide.s32 	%rd56, %r59, 8;
	add.s64 	%rd57, %rd55, %rd56;
	st.global.u64 	[%rd57+8], %rd51;
	add.s64 	%rd58, %rd1, %rd54;
	st.global.u64 	[%rd58+8], %rd51;
	add.s64 	%rd59, %rd58, %rd56;
	st.global.u64 	[%rd59+8], %rd51;
$L__BB0_18:
	ret;

}
.func  (.param .b64 func_retval0) __internal_accurate_pow(
	.param .b64 __internal_accurate_pow_param_0
)
{
	.reg .pred 	%p<8>;
	.reg .b32 	%r<49>;
	.reg .b32 	%f<3>;
	.reg .b64 	%fd<109>;

	ld.param.f64 	%fd10, [__internal_accurate_pow_param_0];
	{
	.reg .b32 %temp; 
	mov.b64 	{%temp, %r46}, %fd10;
	}
	{
	.reg .b32 %temp; 
	mov.b64 	{%r45, %temp}, %fd10;
	}
	shr.u32 	%r47, %r46, 20;
	setp.gt.u32 	%p1, %r46, 1048575;
	@%p1 bra 	$L__BB1_2;
	mul.f64 	%fd11, %fd10, 0d4350000000000000;
	{
	.reg .b32 %temp; 
	mov.b64 	{%temp, %r46}, %fd11;
	}
	{
	.reg .b32 %temp; 
	mov.b64 	{%r45, %temp}, %fd11;
	}
	shr.u32 	%r16, %r46, 20;
	add.s32 	%r47, %r16, -54;
$L__BB1_2:
	add.s32 	%r48, %r47, -1023;
	and.b32  	%r17, %r46, -2146435073;
	or.b32  	%r18, %r17, 1072693248;
	mov.b64 	%fd107, {%r45, %r18};
	setp.lt.u32 	%p2, %r18, 1073127583;
	@%p2 bra 	$L__BB1_4;
	{
	.reg .b32 %temp; 
	mov.b64 	{%r19, %temp}, %fd107;
	}
	{
	.reg .b32 %temp; 
	mov.b64 	{%temp, %r20}, %fd107;
	}
	add.s32 	%r21, %r20, -1048576;
	mov.b64 	%fd107, {%r19, %r21};
	add.s32 	%r48, %r47, -1022;
$L__BB1_4:
	add.f64 	%fd12, %fd107, 0dBFF0000000000000;
	add.f64 	%fd13, %fd107, 0d3FF0000000000000;
	rcp.approx.ftz.f64 	%fd14, %fd13;
	neg.f64 	%fd15, %fd13;
	fma.rn.f64 	%fd16, %fd15, %fd14, 0d3FF0000000000000;
	fma.rn.f64 	%fd17, %fd16, %fd16, %fd16;
	fma.rn.f64 	%fd18, %fd17, %fd14, %fd14;
	mul.f64 	%fd19, %fd12, %fd18;
	fma.rn.f64 	%fd20, %fd12, %fd18, %fd19;
	mul.f64 	%fd21, %fd20, %fd20;
	fma.rn.f64 	%fd22, %fd21, 0d3EB0F5FF7D2CAFE2, 0d3ED0F5D241AD3B5A;
	fma.rn.f64 	%fd23, %fd22, %fd21, 0d3EF3B20A75488A3F;
	fma.rn.f64 	%fd24, %fd23, %fd21, 0d3F1745CDE4FAECD5;
	fma.rn.f64 	%fd25, %fd24, %fd21, 0d3F3C71C7258A578B;
	fma.rn.f64 	%fd26, %fd25, %fd21, 0d3F6249249242B910;
	fma.rn.f64 	%fd27, %fd26, %fd21, 0d3F89999999999DFB;
	sub.f64 	%fd28, %fd12, %fd20;
	add.f64 	%fd29, %fd28, %fd28;
	neg.f64 	%fd30, %fd20;
	fma.rn.f64 	%fd31, %fd30, %fd12, %fd29;
	mul.f64 	%fd32, %fd18, %fd31;
	fma.rn.f64 	%fd33, %fd21, %fd27, 0d3FB5555555555555;
	mov.f64 	%fd34, 0d3FB5555555555555;
	sub.f64 	%fd35, %fd34, %fd33;
	fma.rn.f64 	%fd36, %fd21, %fd27, %fd35;
	add.f64 	%fd37, %fd36, 0dBC46A4CB00B9E7B0;
	add.f64 	%fd38, %fd33, %fd37;
	sub.f64 	%fd39, %fd33, %fd38;
	add.f64 	%fd40, %fd37, %fd39;
	mul.rn.f64 	%fd41, %fd20, %fd20;
	neg.f64 	%fd42, %fd41;
	fma.rn.f64 	%fd43, %fd20, %fd20, %fd42;
	{
	.reg .b32 %temp; 
	mov.b64 	{%r22, %temp}, %fd32;
	}
	{
	.reg .b32 %temp; 
	mov.b64 	{%temp, %r23}, %fd32;
	}
	add.s32 	%r24, %r23, 1048576;
	mov.b64 	%fd44, {%r22, %r24};
	fma.rn.f64 	%fd45, %fd20, %fd44, %fd43;
	mul.rn.f64 	%fd46, %fd41, %fd20;
	neg.f64 	%fd47, %fd46;
	fma.rn.f64 	%fd48, %fd41, %fd20, %fd47;
	fma.rn.f64 	%fd49, %fd41, %fd32, %fd48;
	fma.rn.f64 	%fd50, %fd45, %fd20, %fd49;
	mul.rn.f64 	%fd51, %fd38, %fd46;
	neg.f64 	%fd52, %fd51;
	fma.rn.f64 	%fd53, %fd38, %fd46, %fd52;
	fma.rn.f64 	%fd54, %fd38, %fd50, %fd53;
	fma.rn.f64 	%fd55, %fd40, %fd46, %fd54;
	add.f64 	%fd56, %fd51, %fd55;
	sub.f64 	%fd57, %fd51, %fd56;
	add.f64 	%fd58, %fd55, %fd57;
	add.f64 	%fd59, %fd20, %fd56;
	sub.f64 	%fd60, %fd20, %fd59;
	add.f64 	%fd61, %fd56, %fd60;
	add.f64 	%fd62, %fd58, %fd61;
	add.f64 	%fd63, %fd32, %fd62;
	add.f64 	%fd64, %fd59, %fd63;
	sub.f64 	%fd65, %fd59, %fd64;
	add.f64 	%fd66, %fd63, %fd65;
	xor.b32  	%r25, %r48, -2147483648;
	mov.b32 	%r26, 1127219200;
	mov.b64 	%fd67, {%r25, %r26};
	mov.b32 	%r27, -2147483648;
	mov.b64 	%fd68, {%r27, %r26};
	sub.f64 	%fd69, %fd67, %fd68;
	fma.rn.f64 	%fd70, %fd69, 0d3FE62E42FEFA39EF, %fd64;
	fma.rn.f64 	%fd71, %fd69, 0dBFE62E42FEFA39EF, %fd70;
	sub.f64 	%fd72, %fd71, %fd64;
	sub.f64 	%fd73, %fd66, %fd72;
	fma.rn.f64 	%fd74, %fd69, 0d3C7ABC9E3B39803F, %fd73;
	add.f64 	%fd75, %fd70, %fd74;
	sub.f64 	%fd76, %fd70, %fd75;
	add.f64 	%fd77, %fd74, %fd76;
	mov.f64 	%fd78, 0d4000000000000000;
	{
	.reg .b32 %temp; 
	mov.b64 	{%temp, %r28}, %fd78;
	}
	{
	.reg .b32 %temp; 
	mov.b64 	{%r29, %temp}, %fd78;
	}
	shl.b32 	%r30, %r28, 1;
	setp.gt.u32 	%p3, %r30, -33554433;
	and.b32  	%r31, %r28, -15728641;
	selp.b32 	%r32, %r31, %r28, %p3;
	mov.b64 	%fd79, {%r29, %r32};
	mul.rn.f64 	%fd80, %fd75, %fd79;
	neg.f64 	%fd81, %fd80;
	fma.rn.f64 	%fd82, %fd75, %fd79, %fd81;
	fma.rn.f64 	%fd83, %fd77, %fd79, %fd82;
	add.f64 	%fd4, %fd80, %fd83;
	sub.f64 	%fd84, %fd80, %fd4;
	add.f64 	%fd5, %fd83, %fd84;
	fma.rn.f64 	%fd85, %fd4, 0d3FF71547652B82FE, 0d4338000000000000;
	{
	.reg .b32 %temp; 
	mov.b64 	{%r13, %temp}, %fd85;
	}
	mov.f64 	%fd86, 0dC338000000000000;
	add.rn.f64 	%fd87, %fd85, %fd86;
	fma.rn.f64 	%fd88, %fd87, 0dBFE62E42FEFA39EF, %fd4;
	fma.rn.f64 	%fd89, %fd87, 0dBC7ABC9E3B39803F, %fd88;
	fma.rn.f64 	%fd90, %fd89, 0d3E5ADE1569CE2BDF, 0d3E928AF3FCA213EA;
	fma.rn.f64 	%fd91, %fd90, %fd89, 0d3EC71DEE62401315;
	fma.rn.f64 	%fd92, %fd91, %fd89, 0d3EFA01997C89EB71;
	fma.rn.f64 	%fd93, %fd92, %fd89, 0d3F2A01A014761F65;
	fma.rn.f64 	%fd94, %fd93, %fd89, 0d3F56C16C1852B7AF;
	fma.rn.f64 	%fd95, %fd94, %fd89, 0d3F81111111122322;
	fma.rn.f64 	%fd96, %fd95, %fd89, 0d3FA55555555502A1;
	fma.rn.f64 	%fd97, %fd96, %fd89, 0d3FC5555555555511;
	fma.rn.f64 	%fd98, %fd97, %fd89, 0d3FE000000000000B;
	fma.rn.f64 	%fd99, %fd98, %fd89, 0d3FF0000000000000;
	fma.rn.f64 	%fd100, %fd99, %fd89, 0d3FF0000000000000;
	{
	.reg .b32 %temp; 
	mov.b64 	{%r14, %temp}, %fd100;
	}
	{
	.reg .b32 %temp; 
	mov.b64 	{%temp, %r15}, %fd100;
	}
	shl.b32 	%r33, %r13, 20;
	add.s32 	%r34, %r33, %r15;
	mov.b64 	%fd108, {%r14, %r34};
	{
	.reg .b32 %temp; 
	mov.b64 	{%temp, %r35}, %fd4;
	}
	mov.b32 	%f2, %r35;
	abs.f32 	%f1, %f2;
	setp.lt.f32 	%p4, %f1, 0f4086232B;
	@%p4 bra 	$L__BB1_7;
	setp.lt.f64 	%p5, %fd4, 0d0000000000000000;
	add.f64 	%fd101, %fd4, 0d7FF0000000000000;
	selp.f64 	%fd108, 0d0000000000000000, %fd101, %p5;
	setp.geu.f32 	%p6, %f1, 0f40874800;
	@%p6 bra 	$L__BB1_7;
	shr.u32 	%r36, %r13, 31;
	add.s32 	%r37, %r13, %r36;
	shr.s32 	%r38, %r37, 1;
	shl.b32 	%r39, %r38, 20;
	add.s32 	%r40, %r15, %r39;
	mov.b64 	%fd102, {%r14, %r40};
	sub.s32 	%r41, %r13, %r38;
	shl.b32 	%r42, %r41, 20;
	add.s32 	%r43, %r42, 1072693248;
	mov.b32 	%r44, 0;
	mov.b64 	%fd103, {%r44, %r43};
	mul.f64 	%fd108, %fd103, %fd102;
$L__BB1_7:
	abs.f64 	%fd104, %fd108;
	setp.eq.f64 	%p7, %fd104, 0d7FF0000000000000;
	fma.rn.f64 	%fd105, %fd108, %fd5, %fd108;
	selp.f64 	%fd106, %fd108, %fd105, %p7;
	st.param.f64 	[func_retval0], %fd106;
	ret;

}


// ===== COMPILED SASS (sm_100) =====

	.target	sm_100

	.elftype	@"ET_EXEC"


//--------------------- .note.nv.tkinfo           --------------------------
	.section	.note.nv.tkinfo,"",@"SHT_NOTE"
	.sectionflags	@"SHF_NOTE_NV_TKINFO"
	.tkinfo
        /*0018*/ 	.word	0x00000002
        /*0030*/ 	.string	""
        /*0030*/ 	.string	"ptxas"
        /*0030*/ 	.string	"Cuda compilation tools, release 13.0, V13.0.88"
        /*0030*/ 	.string	"Build cuda_13.0.r13.0/compiler.36424714_0"
        /*0030*/ 	.string	"-arch sm_100 -m 64 "



//--------------------- .note.nv.cuinfo           --------------------------
	.section	.note.nv.cuinfo,"",@"SHT_NOTE"
	.sectionflags	@"SHF_NOTE_NV_CUINFO"
        /*0018*/ 	.short	0x0002
        /*001a*/ 	.short	0x0064
        /*001c*/ 	.short	0x0082
	.zero		2


//--------------------- .nv.info                  --------------------------
	.section	.nv.info,"",@"SHT_CUDA_INFO"
	.align	4


	//----- nvinfo : EIATTR_REGCOUNT
	.align		4
        /*0000*/ 	.byte	0x04, 0x2f
        /*0002*/ 	.short	(.L_1 - .L_0)
	.align		4
.L_0:
        /*0004*/ 	.word	index@(_Z6cavityPdS_S_S_S_S_S_ii)
        /*0008*/ 	.word	0x00000044


	//----- nvinfo : EIATTR_FRAME_SIZE
	.align		4
.L_1:
        /*000c*/ 	.byte	0x04, 0x11
        /*000e*/ 	.short	(.L_3 - .L_2)
	.align		4
.L_2:
        /*0010*/ 	.word	index@($_Z6cavityPdS_S_S_S_S_S_ii$__internal_accurate_pow)
        /*0014*/ 	.word	0x00000000


	//----- nvinfo : EIATTR_FRAME_SIZE
	.align		4
.L_3:
        /*0018*/ 	.byte	0x04, 0x11
        /*001a*/ 	.short	(.L_5 - .L_4)
	.align		4
.L_4:
        /*001c*/ 	.word	index@($__internal_0_$__cuda_sm20_div_rn_f64_full)
        /*0020*/ 	.word	0x00000000


	//----- nvinfo : EIATTR_FRAME_SIZE
	.align		4
.L_5:
        /*0024*/ 	.byte	0x04, 0x11
        /*0026*/ 	.short	(.L_7 - .L_6)
	.align		4
.L_6:
        /*0028*/ 	.word	index@(_Z6cavityPdS_S_S_S_S_S_ii)
        /*002c*/ 	.word	0x00000000


	//----- nvinfo : EIATTR_MIN_STACK_SIZE
	.align		4
.L_7:
        /*0030*/ 	.byte	0x04, 0x12
        /*0032*/ 	.short	(.L_9 - .L_8)
	.align		4
.L_8:
        /*0034*/ 	.word	index@(_Z6cavityPdS_S_S_S_S_S_ii)
        /*0038*/ 	.word	0x00000000
.L_9:


//--------------------- .nv.compat                --------------------------
	.section	.nv.compat,"",@"SHT_CUDA_COMPAT_INFO"
	.align	4
        /*0000*/ 	.byte	0x02, 0x09, 0x00, 0x00, 0x02, 0x02, 0x01, 0x00, 0x02, 0x05, 0x05, 0x00, 0x03, 0x07, 0x01, 0x01
        /*0010*/ 	.byte	0x02, 0x03, 0x00, 0x00, 0x02, 0x06, 0x01, 0x00, 0x04, 0x0b, 0x08, 0x00, 0x01, 0x00, 0x00, 0x00
        /*0020*/ 	.byte	0x00, 0x00, 0x00, 0x00


//--------------------- .nv.info._Z6cavityPdS_S_S_S_S_S_ii --------------------------
	.section	.nv.info._Z6cavityPdS_S_S_S_S_S_ii,"",@"SHT_CUDA_INFO"
	.sectionflags	@""
	.align	4


	//----- nvinfo : EIATTR_CUDA_API_VERSION
	.align		4
        /*0000*/ 	.byte	0x04, 0x37
        /*0002*/ 	.short	(.L_11 - .L_10)
.L_10:
        /*0004*/ 	.word	0x00000082


	//----- nvinfo : EIATTR_KPARAM_INFO
	.align		4
.L_11:
        /*0008*/ 	.byte	0x04, 0x17
        /*000a*/ 	.short	(.L_13 - .L_12)
.L_12:
        /*000c*/ 	.word	0x00000000
        /*0010*/ 	.short	0x0008
        /*0012*/ 	.short	0x003c
        /*0014*/ 	.byte	0x00, 0xf0, 0x11, 0x00


	//----- nvinfo : EIATTR_KPARAM_INFO
	.align		4
.L_13:
        /*0018*/ 	.byte	0x04, 0x17
        /*001a*/ 	.short	(.L_15 - .L_14)
.L_14:
        /*001c*/ 	.word	0x00000000
        /*0020*/ 	.short	0x0007
        /*0022*/ 	.short	0x0038
        /*0024*/ 	.byte	0x00, 0xf0, 0x11, 0x00


	//----- nvinfo : EIATTR_KPARAM_INFO
	.align		4
.L_15:
        /*0028*/ 	.byte	0x04, 0x17
        /*002a*/ 	.short	(.L_17 - .L_16)
.L_16:
        /*002c*/ 	.word	0x00000000
        /*0030*/ 	.short	0x0006
        /*0032*/ 	.short	0x0030
        /*0034*/ 	.byte	0x00, 0xf5, 0x21, 0x00


	//----- nvinfo : EIATTR_KPARAM_INFO
	.align		4
.L_17:
        /*0038*/ 	.byte	0x04, 0x17
        /*003a*/ 	.short	(.L_19 - .L_18)
.L_18:
        /*003c*/ 	.word	0x00000000
        /*0040*/ 	.short	0x0005
        /*0042*/ 	.short	0x0028
        /*0044*/ 	.byte	0x00, 0xf5, 0x21, 0x00


	//----- nvinfo : EIATTR_KPARAM_INFO
	.align		4
.L_19:
        /*0048*/ 	.byte	0x04, 0x17
        /*004a*/ 	.short	(.L_21 - .L_20)
.L_20:
        /*004c*/ 	.word	0x00000000
        /*0050*/ 	.short	0x0004
        /*0052*/ 	.short	0x0020
        /*0054*/ 	.byte	0x00, 0xf5, 0x21, 0x00


	//----- nvinfo : EIATTR_KPARAM_INFO
	.align		4
.L_21:
        /*0058*/ 	.byte	0x04, 0x17
        /*005a*/ 	.short	(.L_23 - .L_22)
.L_22:
        /*005c*/ 	.word	0x00000000
        /*0060*/ 	.short	0x0003
        /*0062*/ 	.short	0x0018
        /*0064*/ 	.byte	0x00, 0xf5, 0x21, 0x00


	//----- nvinfo : EIATTR_KPARAM_INFO
	.align		4
.L_23:
        /*0068*/ 	.byte	0x04, 0x17
        /*006a*/ 	.short	(.L_25 - .L_24)
.L_24:
        /*006c*/ 	.word	0x00000000
        /*0070*/ 	.short	0x0002
        /*0072*/ 	.short	0x0010
        /*0074*/ 	.byte	0x00, 0xf5, 0x21, 0x00


	//----- nvinfo : EIATTR_KPARAM_INFO
	.align		4
.L_25:
        /*0078*/ 	.byte	0x04, 0x17
        /*007a*/ 	.short	(.L_27 - .L_26)
.L_26:
        /*007c*/ 	.word	0x00000000
        /*0080*/ 	.short	0x0001
        /*0082*/ 	.short	0x0008
        /*0084*/ 	.byte	0x00, 0xf5, 0x21, 0x00


	//----- nvinfo : EIATTR_KPARAM_INFO
	.align		4
.L_27:
        /*0088*/ 	.byte	0x04, 0x17
        /*008a*/ 	.short	(.L_29 - .L_28)
.L_28:
        /*008c*/ 	.word	0x00000000
        /*0090*/ 	.short	0x0000
        /*0092*/ 	.short	0x0000
        /*0094*/ 	.byte	0x00, 0xf5, 0x21, 0x00


	//----- nvinfo : EIATTR_SPARSE_MMA_MASK
	.align		4
.L_29:
        /*0098*/ 	.byte	0x03, 0x50
        /*009a*/ 	.short	0x0000


	//----- nvinfo : EIATTR_MAXREG_COUNT
	.align		4
        /*009c*/ 	.byte	0x03, 0x1b
        /*009e*/ 	.short	0x00ff


	//----- nvinfo : EIATTR_MERCURY_ISA_VERSION
	.align		4
        /*00a0*/ 	.byte	0x03, 0x5f
        /*00a2*/ 	.short	0x0101


	//----- nvinfo : EIATTR_VRC_CTA_INIT_COUNT
	.align		4
        /*00a4*/ 	.byte	0x02, 0x4a
	.zero		1
	.zero		1


	//----- nvinfo : EIATTR_EXIT_INSTR_OFFSETS
	.align		4
        /*00a8*/ 	.byte	0x04, 0x1c
        /*00aa*/ 	.short	(.L_31 - .L_30)


	//   ....[0]....
.L_30:
        /*00ac*/ 	.word	0x000000c0


	//   ....[1]....
        /*00b0*/ 	.word	0x000023c0


	//----- nvinfo : EIATTR_CRS_STACK_SIZE
	.align		4
.L_31:
        /*00b4*/ 	.byte	0x04, 0x1e
        /*00b6*/ 	.short	(.L_33 - .L_32)
.L_32:
        /*00b8*/ 	.word	0x00000000


	//----- nvinfo : EIATTR_CBANK_PARAM_SIZE
	.align		4
.L_33:
        /*00bc*/ 	.byte	0x03, 0x19
        /*00be*/ 	.short	0x0040


	//----- nvinfo : EIATTR_PARAM_CBANK
	.align		4
        /*00c0*/ 	.byte	0x04, 0x0a
        /*00c2*/ 	.short	(.L_35 - .L_34)
	.align		4
.L_34:
        /*00c4*/ 	.word	index@(.nv.constant0._Z6cavityPdS_S_S_S_S_S_ii)
        /*00c8*/ 	.short	0x0380
        /*00ca*/ 	.short	0x0040


	//----- nvinfo : EIATTR_SW_WAR
	.align		4
.L_35:
        /*00cc*/ 	.byte	0x04, 0x36
        /*00ce*/ 	.short	(.L_37 - .L_36)
.L_36:
        /*00d0*/ 	.word	0x00000008
.L_37:


//--------------------- .nv.callgraph             --------------------------
	.section	.nv.callgraph,"",@"SHT_CUDA_CALLGRAPH"
	.align	4
	.sectionentsize	8
	.align		4
        /*0000*/ 	.word	0x00000000
	.align		4
        /*0004*/ 	.word	0xffffffff
	.align		4
        /*0008*/ 	.word	0x00000000
	.align		4
        /*000c*/ 	.word	0xfffffffe
	.align		4
        /*0010*/ 	.word	0x00000000
	.align		4
        /*0014*/ 	.word	0xfffffffd
	.align		4
        /*0018*/ 	.word	0x00000000
	.align		4
        /*001c*/ 	.word	0xfffffffc


//--------------------- .text._Z6cavityPdS_S_S_S_S_S_ii --------------------------
	.section	.text._Z6cavityPdS_S_S_S_S_S_ii,"ax",@progbits
	.align	128
        .global         _Z6cavityPdS_S_S_S_S_S_ii
        .type           _Z6cavityPdS_S_S_S_S_S_ii,@function
        .size           _Z6cavityPdS_S_S_S_S_S_ii,(.L_x_38 - _Z6cavityPdS_S_S_S_S_S_ii)
        .other          _Z6cavityPdS_S_S_S_S_S_ii,@"STO_CUDA_ENTRY STV_DEFAULT"
_Z6cavityPdS_S_S_S_S_S_ii:
.text._Z6cavityPdS_S_S_S_S_S_ii:
[----:B------:R-:W-:Y:S01]  /*0000*/  LDC R1, c[0x0][0x37c] ;  /* 0x0000df00ff017b82 */ /* 0x000fe20000000800 */
[----:B------:R-:W0:Y:S01]  /*0010*/  S2R R6, SR_CTAID.X ;  /* 0x0000000000067919 */ /* 0x000e220000002500 */
[----:B------:R-:W0:Y:S01]  /*0020*/  LDCU UR4, c[0x0][0x360] ;  /* 0x00006c00ff0477ac */ /* 0x000e220008000800 */
[----:B------:R-:W0:Y:S01]  /*0030*/  S2R R3, SR_TID.X ;  /* 0x0000000000037919 */ /* 0x000e220000002100 */
[----:B------:R-:W1:Y:S01]  /*0040*/  LDCU UR5, c[0x0][0x364] ;  /* 0x00006c80ff0577ac */ /* 0x000e620008000800 */
[----:B------:R-:W1:Y:S01]  /*0050*/  S2R R4, SR_CTAID.Y ;  /* 0x0000000000047919 */ /* 0x000e620000002600 */
[----:B------:R-:W1:Y:S01]  /*0060*/  S2R R5, SR_TID.Y ;  /* 0x0000000000057919 */ /* 0x000e620000002200 */
[----:B0-----:R-:W-:-:S04]  /*0070*/  IMAD R6, R6, UR4, R3 ;  /* 0x0000000406067c24 */ /* 0x001fc8000f8e0203 */
[----:B------:R-:W-:Y:S02]  /*0080*/  VIADD R0, R6, 0x1 ;  /* 0x0000000106007836 */ /* 0x000fe40000000000 */
[----:B-1----:R-:W-:-:S03]  /*0090*/  IMAD R4, R4, UR5, R5 ;  /* 0x0000000504047c24 */ /* 0x002fc6000f8e0205 */
[----:B------:R-:W-:-:S04]  /*00a0*/  ISETP.GT.AND P0, PT, R0, 0x27, PT ;  /* 0x000000270000780c */ /* 0x000fc80003f04270 */
[----:B------:R-:W-:-:S13]  /*00b0*/  ISETP.GT.U32.OR P0, PT, R4, 0x26, P0 ;  /* 0x000000260400780c */ /* 0x000fda0000704470 */
[----:B------:R-:W-:Y:S05]  /*00c0*/  @P0 EXIT ;  /* 0x000000000000094d */ /* 0x000fea0003800000 */
[----:B------:R-:W-:Y:S01]  /*00d0*/  IMAD R5, R6, 0x29, RZ ;  /* 0x0000002906057824 */ /* 0x000fe200078e02ff */
[----:B------:R-:W0:Y:S03]  /*00e0*/  LDCU.64 UR4, c[0x0][0x380] ;  /* 0x00007000ff0477ac */ /* 0x000e260008000a00 */
[----:B------:R-:W-:Y:S01]  /*00f0*/  VIADD R3, R5, 0x52 ;  /* 0x0000005205037836 */ /* 0x000fe20000000000 */
[C---:B------:R-:W-:Y:S01]  /*0100*/  IADD3 R13, P1, PT, R4.reuse, R5, RZ ;  /* 0x00000005040d7210 */ /* 0x040fe20007f3e0ff */
[----:B------:R-:W1:Y:S03]  /*0110*/  LDCU.64 UR6, c[0x0][0x358] ;  /* 0x00006b00ff0677ac */ /* 0x000e660008000a00 */
[----:B------:R-:W-:Y:S01]  /*0120*/  IADD3 R33, P0, PT, R4, R3, RZ ;  /* 0x0000000304217210 */ /* 0x000fe20007f1e0ff */
[----:B------:R-:W-:Y:S01]  /*0130*/  IMAD.SHL.U32 R34, R13, 0x8, RZ ;  /* 0x000000080d227824 */ /* 0x000fe200078e00ff */
[----:B------:R-:W-:-:S02]  /*0140*/  LEA.HI.X.SX32 R0, R5, RZ, 0x1, P1 ;  /* 0x000000ff05007211 */ /* 0x000fc400008f0eff */
[----:B------:R-:W-:Y:S01]  /*0150*/  LEA.HI.X.SX32 R2, R3, RZ, 0x1, P0 ;  /* 0x000000ff03027211 */ /* 0x000fe200000f0eff */
[----:B------:R-:W-:Y:S01]  /*0160*/  IMAD.SHL.U32 R32, R33, 0x8, RZ ;  /* 0x0000000821207824 */ /* 0x000fe200078e00ff */
[----:B------:R-:W-:Y:S02]  /*0170*/  SHF.L.U64.HI R13, R13, 0x3, R0 ;  /* 0x000000030d0d7819 */ /* 0x000fe40000010200 */
[----:B------:R-:W-:Y:S02]  /*0180*/  SHF.L.U64.HI R33, R33, 0x3, R2 ;  /* 0x0000000321217819 */ /* 0x000fe40000010202 */
[----:B0-----:R-:W-:Y:S02]  /*0190*/  IADD3 R50, P1, PT, R34, UR4, RZ ;  /* 0x0000000422327c10 */ /* 0x001fe4000ff3e0ff */
[----:B------:R-:W-:Y:S01]  /*01a0*/  IADD3 R14, P0, PT, R32, UR4, RZ ;  /* 0x00000004200e7c10 */ /* 0x000fe2000ff1e0ff */
[----:B------:R-:W0:Y:S01]  /*01b0*/  LDCU UR4, c[0x0][0x3b8] ;  /* 0x00007700ff0477ac */ /* 0x000e220008000800 */
[----:B------:R-:W-:-:S02]  /*01c0*/  IADD3.X R51, PT, PT, R13, UR5, RZ, P1, !PT ;  /* 0x000000050d337c10 */ /* 0x000fc40008ffe4ff */
[----:B------:R-:W-:-:S03]  /*01d0*/  IADD3.X R15, PT, PT, R33, UR5, RZ, P0, !PT ;  /* 0x00000005210f7c10 */ /* 0x000fc600087fe4ff */
[----:B-1----:R-:W2:Y:S04]  /*01e0*/  LDG.E.64 R8, desc[UR6][R50.64+0x8] ;  /* 0x0000080632087981 */ /* 0x002ea8000c1e1b00 */
[----:B------:R-:W2:Y:S01]  /*01f0*/  LDG.E.64 R2, desc[UR6][R14.64+0x8] ;  /* 0x000008060e027981 */ /* 0x000ea2000c1e1b00 */
[----:B------:R-:W-:Y:S01]  /*0200*/  IMAD.MOV.U32 R10, RZ, RZ, 0x1 ;  /* 0x00000001ff0a7424 */ /* 0x000fe200078e00ff */
[----:B------:R-:W-:Y:S01]  /*0210*/  BSSY.RECONVERGENT B0, `(.L_x_0) ;  /* 0x0000018000007945 */ /* 0x000fe20003800200 */
[----:B0-----:R-:W-:-:S09]  /*0220*/  USHF.L.U32 UR4, UR4, 0x1, URZ ;  /* 0x0000000104047899 */ /* 0x001fd200080006ff */
[----:B------:R-:W0:Y:S08]  /*0230*/  I2F.F64 R28, UR4 ;  /* 0x00000004001c7d12 */ /* 0x000e300008201c00 */
[----:B0-----:R-:W0:Y:S02]  /*0240*/  MUFU.RCP64H R11, R29 ;  /* 0x0000001d000b7308 */ /* 0x001e240000001800 */
[----:B0-----:R-:W-:-:S08]  /*0250*/  DFMA R16, -R28, R10, 1 ;  /* 0x3ff000001c10742b */ /* 0x001fd0000000010a */
[----:B------:R-:W-:-:S08]  /*0260*/  DFMA R16, R16, R16, R16 ;  /* 0x000000101010722b */ /* 0x000fd00000000010 */
[----:B------:R-:W-:-:S08]  /*0270*/  DFMA R16, R10, R16, R10 ;  /* 0x000000100a10722b */ /* 0x000fd0000000000a */
[----:B------:R-:W-:-:S08]  /*0280*/  DFMA R18, -R28, R16, 1 ;  /* 0x3ff000001c12742b */ /* 0x000fd00000000110 */
[----:B------:R-:W-:Y:S02]  /*0290*/  DFMA R18, R16, R18, R16 ;  /* 0x000000121012722b */ /* 0x000fe40000000010 */
[----:B--2---:R-:W-:-:S08]  /*02a0*/  DADD R10, R2, -R8 ;  /* 0x00000000020a7229 */ /* 0x004fd00000000808 */
[----:B------:R-:W-:Y:S02]  /*02b0*/  DMUL R26, R10, R18 ;  /* 0x000000120a1a7228 */ /* 0x000fe40000000000 */
[----:B------:R-:W-:-:S06]  /*02c0*/  FSETP.GEU.AND P1, PT, |R11|, 6.5827683646048100446e-37, PT ;  /* 0x036000000b00780b */ /* 0x000fcc0003f2e200 */
[----:B------:R-:W-:-:S08]  /*02d0*/  DFMA R2, -R28, R26, R10 ;  /* 0x0000001a1c02722b */ /* 0x000fd0000000010a */
[----:B------:R-:W-:-:S10]  /*02e0*/  DFMA R26, R18, R2, R26 ;  /* 0x00000002121a722b */ /* 0x000fd4000000001a */
[----:B------:R-:W-:-:S05]  /*02f0*/  FFMA R0, RZ, R29, R27 ;  /* 0x0000001dff007223 */ /* 0x000fca000000001b */
[----:B------:R-:W-:-:S13]  /*0300*/  FSETP.GT.AND P0, PT, |R0|, 1.469367938527859385e-39, PT ;  /* 0x001000000000780b */ /* 0x000fda0003f04200 */
[----:B------:R-:W-:Y:S05]  /*0310*/  @P0 BRA P1, `(.L_x_1) ;  /* 0x00000000001c0947 */ /* 0x000fea0000800000 */
[----:B------:R-:W-:Y:S01]  /*0320*/  IMAD.MOV.U32 R7, RZ, RZ, R11 ;  /* 0x000000ffff077224 */ /* 0x000fe200078e000b */
[----:B------:R-:W-:Y:S01]  /*0330*/  MOV R47, R29 ;  /* 0x0000001d002f7202 */ /* 0x000fe20000000f00 */
[----:B------:R-:W-:Y:S01]  /*0340*/  IMAD.MOV.U32 R48, RZ, RZ, R28 ;  /* 0x000000ffff307224 */ /* 0x000fe200078e001c */
[----:B------:R-:W-:-:S07]  /*0350*/  MOV R8, 0x370 ;  /* 0x0000037000087802 */ /* 0x000fce0000000f00 */
[----:B------:R-:W-:Y:S05]  /*0360*/  CALL.REL.NOINC `($__internal_0_$__cuda_sm20_div_rn_f64_full) ;  /* 0x0000002000187944 */ /* 0x000fea0003c00000 */
[----:B------:R-:W-:Y:S02]  /*0370*/  IMAD.MOV.U32 R26, RZ, RZ, R10 ;  /* 0x000000ffff1a7224 */ /* 0x000fe400078e000a */
[----:B------:R-:W-:-:S07]  /*0380*/  IMAD.MOV.U32 R27, RZ, RZ, R11 ;  /* 0x000000ffff1b7224 */ /* 0x000fce00078e000b */
.L_x_1:
[----:B------:R-:W-:Y:S05]  /*0390*/  BSYNC.RECONVERGENT B0 ;  /* 0x0000000000007941 */ /* 0x000fea0003800200 */
.L_x_0:
[----:B------:R-:W0:Y:S01]  /*03a0*/  LDC.64 R18, c[0x0][0x388] ;  /* 0x0000e200ff127b82 */ /* 0x000e220000000a00 */
[----:B------:R-:W1:Y:S01]  /*03b0*/  LDCU.64 UR4, c[0x0][0x388] ;  /* 0x00007100ff0477ac */ /* 0x000e620008000a00 */
[----:B------:R-:W-:-:S04]  /*03c0*/  VIADD R5, R5, 0x29 ;  /* 0x0000002905057836 */ /* 0x000fc80000000000 */
[C-C-:B------:R-:W-:Y:S01]  /*03d0*/  IMAD.IADD R36, R4.reuse, 0x1, R5.reuse ;  /* 0x0000000104247824 */ /* 0x140fe200078e0205 */
[----:B------:R-:W-:Y:S02]  /*03e0*/  SHF.R.S32.HI R0, RZ, 0x1f, R5 ;  /* 0x0000001fff007819 */ /* 0x000fe40000011405 */
[----:B------:R-:W-:-:S05]  /*03f0*/  IADD3 R21, P0, PT, R4, R5, RZ ;  /* 0x0000000504157210 */ /* 0x000fca0007f1e0ff */
[----:B------:R-:W-:Y:S02]  /*0400*/  IMAD.X R2, RZ, RZ, R0, P0 ;  /* 0x000000ffff027224 */ /* 0x000fe400000e0600 */
[----:B------:R-:W-:-:S03]  /*0410*/  IMAD.SHL.U32 R20, R21, 0x8, RZ ;  /* 0x0000000815147824 */ /* 0x000fc600078e00ff */
[----:B------:R-:W-:Y:S02]  /*0420*/  SHF.L.U64.HI R21, R21, 0x3, R2 ;  /* 0x0000000315157819 */ /* 0x000fe40000010202 */
[----:B-1----:R-:W-:Y:S01]  /*0430*/  IADD3 R16, P0, PT, R20, UR4, RZ ;  /* 0x0000000414107c10 */ /* 0x002fe2000ff1e0ff */
[----:B------:R-:W1:Y:S01]  /*0440*/  LDCU UR4, c[0x0][0x3bc] ;  /* 0x00007780ff0477ac */ /* 0x000e620008000800 */
[----:B0-----:R-:W-:Y:S02]  /*0450*/  IMAD.WIDE R18, R36, 0x8, R18 ;  /* 0x0000000824127825 */ /* 0x001fe400078e0212 */
[----:B------:R-:W-:-:S03]  /*0460*/  IADD3.X R17, PT, PT, R21, UR5, RZ, P0, !PT ;  /* 0x0000000515117c10 */ /* 0x000fc600087fe4ff */
[----:B------:R-:W2:Y:S04]  /*0470*/  LDG.E.64 R8, desc[UR6][R18.64] ;  /* 0x0000000612087981 */ /* 0x000ea8000c1e1b00 */
[----:B------:R-:W2:Y:S01]  /*0480*/  LDG.E.64 R2, desc[UR6][R16.64+0x10] ;  /* 0x0000100610027981 */ /* 0x000ea2000c1e1b00 */
[----:B------:R-:W-:Y:S01]  /*0490*/  IMAD.MOV.U32 R10, RZ, RZ, 0x1 ;  /* 0x00000001ff0a7424 */ /* 0x000fe200078e00ff */
[----:B------:R-:W-:Y:S01]  /*04a0*/  BSSY.RECONVERGENT B0, `(.L_x_2) ;  /* 0x0000018000007945 */ /* 0x000fe20003800200 */
[----:B-1----:R-:W-:-:S09]  /*04b0*/  USHF.L.U32 UR4, UR4, 0x1, URZ ;  /* 0x0000000104047899 */ /* 0x002fd200080006ff */
        /* <DEDUP_REMOVED lines=15> */
[----:B------:R-:W-:Y:S01]  /*05b0*/  MOV R7, R11 ;  /* 0x0000000b00077202 */ /* 0x000fe20000000f00 */
[----:B------:R-:W-:Y:S01]  /*05c0*/  IMAD.MOV.U32 R48, RZ, RZ, R24 ;  /* 0x000000ffff307224 */ /* 0x000fe200078e0018 */
[----:B------:R-:W-:Y:S01]  /*05d0*/  MOV R8, 0x600 ;  /* 0x0000060000087802 */ /* 0x000fe20000000f00 */
[----:B------:R-:W-:-:S07]  /*05e0*/  IMAD.MOV.U32 R47, RZ, RZ, R25 ;  /* 0x000000ffff2f7224 */ /* 0x000fce00078e0019 */
[----:B------:R-:W-:Y:S05]  /*05f0*/  CALL.REL.NOINC `($__internal_0_$__cuda_sm20_div_rn_f64_full) ;  /* 0x0000001c00747944 */ /* 0x000fea0003c00000 */
[----:B------:R-:W-:Y:S02]  /*0600*/  IMAD.MOV.U32 R2, RZ, RZ, R10 ;  /* 0x000000ffff027224 */ /* 0x000fe400078e000a */
[----:B------:R-:W-:-:S07]  /*0610*/  IMAD.MOV.U32 R3, RZ, RZ, R11 ;  /* 0x000000ffff037224 */ /* 0x000fce00078e000b */
.L_x_3:
[----:B------:R-:W-:Y:S05]  /*0620*/  BSYNC.RECONVERGENT B0 ;  /* 0x0000000000007941 */ /* 0x000fea0003800200 */
.L_x_2:
[----:B------:R-:W-:Y:S01]  /*0630*/  DADD R8, -RZ, |R26| ;  /* 0x00000000ff087229 */ /* 0x000fe2000000051a */
[----:B------:R-:W-:Y:S01]  /*0640*/  BSSY.RECONVERGENT B0, `(.L_x_4) ;  /* 0x0000005000007945 */ /* 0x000fe20003800200 */
[----:B------:R-:W-:-:S08]  /*0650*/  MOV R12, 0x690 ;  /* 0x00000690000c7802 */ /* 0x000fd00000000f00 */
[----:B------:R-:W-:Y:S02]  /*0660*/  IMAD.MOV.U32 R52, RZ, RZ, R8 ;  /* 0x000000ffff347224 */ /* 0x000fe400078e0008 */
[----:B------:R-:W-:-:S07]  /*0670*/  IMAD.MOV.U32 R7, RZ, RZ, R9 ;  /* 0x000000ffff077224 */ /* 0x000fce00078e0009 */
[----:B------:R-:W-:Y:S05]  /*0680*/  CALL.REL.NOINC `($_Z6cavityPdS_S_S_S_S_S_ii$__internal_accurate_pow) ;  /* 0x0000002000dc7944 */ /* 0x000fea0003c00000 */
[----:B------:R-:W-:Y:S05]  /*0690*/  BSYNC.RECONVERGENT B0 ;  /* 0x0000000000007941 */ /* 0x000fea0003800200 */
.L_x_4:
[C---:B------:R-:W-:Y:S01]  /*06a0*/  DADD R8, R26.reuse, 2 ;  /* 0x400000001a087429 */ /* 0x040fe20000000000 */
[----:B------:R-:W0:Y:S01]  /*06b0*/  LDC.64 R22, c[0x0][0x380] ;  /* 0x0000e000ff167b82 */ /* 0x000e220000000a00 */
[----:B------:R-:W-:Y:S01]  /*06c0*/  DSETP.NEU.AND P0, PT, R26, RZ, PT ;  /* 0x000000ff1a00722a */ /* 0x000fe20003f0d000 */
[----:B------:R-:W-:Y:S07]  /*06d0*/  BSSY.RECONVERGENT B0, `(.L_x_5) ;  /* 0x000000d000007945 */ /* 0x000fee0003800200 */
[----:B------:R-:W-:-:S02]  /*06e0*/  LOP3.LUT R8, R9, 0x7ff00000, RZ, 0xc0, !PT ;  /* 0x7ff0000009087812 */ /* 0x000fc400078ec0ff */
[----:B------:R-:W-:Y:S02]  /*06f0*/  MOV R9, R38 ;  /* 0x0000002600097202 */ /* 0x000fe40000000f00 */
[----:B------:R-:W-:Y:S01]  /*0700*/  ISETP.NE.AND P1, PT, R8, 0x7ff00000, PT ;  /* 0x7ff000000800780c */ /* 0x000fe20003f25270 */
[----:B------:R-:W-:Y:S01]  /*0710*/  IMAD.MOV.U32 R8, RZ, RZ, R7 ;  /* 0x000000ffff087224 */ /* 0x000fe200078e0007 */
[----:B------:R-:W-:-:S11]  /*0720*/  @!P0 CS2R R8, SRZ ;  /* 0x0000000000088805 */ /* 0x000fd6000001ff00 */
[----:B------:R-:W-:Y:S05]  /*0730*/  @P1 BRA `(.L_x_6) ;  /* 0x0000000000181947 */ /* 0x000fea0003800000 */
[----:B------:R-:W-:-:S14]  /*0740*/  DSETP.NAN.AND P0, PT, R26, R26, PT ;  /* 0x0000001a1a00722a */ /* 0x000fdc0003f08000 */
[----:B------:R-:W-:Y:S01]  /*0750*/  @P0 DADD R8, R26, 2 ;  /* 0x400000001a080429 */ /* 0x000fe20000000000 */
[----:B------:R-:W-:Y:S10]  /*0760*/  @P0 BRA `(.L_x_6) ;  /* 0x00000000000c0947 */ /* 0x000ff40003800000 */
[----:B------:R-:W-:-:S14]  /*0770*/  DSETP.NEU.AND P0, PT, |R26|, +INF , PT ;  /* 0x7ff000001a00742a */ /* 0x000fdc0003f0d200 */
[----:B------:R-:W-:Y:S02]  /*0780*/  @!P0 IMAD.MOV.U32 R8, RZ, RZ, 0x0 ;  /* 0x00000000ff088424 */ /* 0x000fe400078e00ff */
[----:B------:R-:W-:-:S07]  /*0790*/  @!P0 IMAD.MOV.U32 R9, RZ, RZ, 0x7ff00000 ;  /* 0x7ff00000ff098424 */ /* 0x000fce00078e00ff */
.L_x_6:
[----:B------:R-:W-:Y:S05]  /*07a0*/  BSYNC.RECONVERGENT B0 ;  /* 0x0000000000007941 */ /* 0x000fea0003800200 */
.L_x_5:
[----:B------:R-:W1:Y:S01]  /*07b0*/  LDCU.64 UR4, c[0x0][0x380] ;  /* 0x00007000ff0477ac */ /* 0x000e620008000a00 */
[----:B0-----:R-:W-:-:S05]  /*07c0*/  IMAD.WIDE R22, R36, 0x8, R22 ;  /* 0x0000000824167825 */ /* 0x001fca00078e0216 */
[----:B------:R-:W2:Y:S01]  /*07d0*/  LDG.E.64 R30, desc[UR6][R22.64] ;  /* 0x00000006161e7981 */ /* 0x000ea2000c1e1b00 */
[----:B-1----:R-:W-:-:S04]  /*07e0*/  IADD3 R20, P0, PT, R20, UR4, RZ ;  /* 0x0000000414147c10 */ /* 0x002fc8000ff1e0ff */
[----:B------:R-:W-:-:S05]  /*07f0*/  IADD3.X R21, PT, PT, R21, UR5, RZ, P0, !PT ;  /* 0x0000000515157c10 */ /* 0x000fca00087fe4ff */
[----:B------:R-:W2:Y:S01]  /*0800*/  LDG.E.64 R10, desc[UR6][R20.64+0x10] ;  /* 0x00001006140a7981 */ /* 0x000ea2000c1e1b00 */
[----:B------:R-:W0:Y:S01]  /*0810*/  MUFU.RCP64H R39, R25 ;  /* 0x0000001900277308 */ /* 0x000e220000001800 */
[----:B------:R-:W-:-:S06]  /*0820*/  IMAD.MOV.U32 R38, RZ, RZ, 0x1 ;  /* 0x00000001ff267424 */ /* 0x000fcc00078e00ff */
[----:B0-----:R-:W-:-:S08]  /*0830*/  DFMA R40, -R24, R38, 1 ;  /* 0x3ff000001828742b */ /* 0x001fd00000000126 */
[----:B------:R-:W-:-:S08]  /*0840*/  DFMA R40, R40, R40, R40 ;  /* 0x000000282828722b */ /* 0x000fd00000000028 */
[----:B------:R-:W-:-:S08]  /*0850*/  DFMA R40, R38, R40, R38 ;  /* 0x000000282628722b */ /* 0x000fd00000000026 */
[----:B------:R-:W-:-:S08]  /*0860*/  DFMA R38, -R24, R40, 1 ;  /* 0x3ff000001826742b */ /* 0x000fd00000000128 */
[----:B------:R-:W-:Y:S02]  /*0870*/  DFMA R40, R40, R38, R40 ;  /* 0x000000262828722b */ /* 0x000fe40000000028 */
[----:B------:R-:W-:-:S06]  /*0880*/  DSETP.NEU.AND P0, PT, R26, 1, PT ;  /* 0x3ff000001a00742a */ /* 0x000fcc0003f0d000 */
[----:B------:R-:W-:Y:S02]  /*0890*/  FSEL R8, R8, RZ, P0 ;  /* 0x000000ff08087208 */ /* 0x000fe40000000000 */
[----:B------:R-:W-:Y:S01]  /*08a0*/  FSEL R9, R9, 1.875, P0 ;  /* 0x3ff0000009097808 */ /* 0x000fe20000000000 */
[----:B------:R-:W-:Y:S01]  /*08b0*/  BSSY.RECONVERGENT B0, `(.L_x_7) ;  /* 0x0000011000007945 */ /* 0x000fe20003800200 */
[----:B--2---:R-:W-:-:S08]  /*08c0*/  DADD R38, R10, -R30 ;  /* 0x000000000a267229 */ /* 0x004fd0000000081e */
[----:B------:R-:W-:-:S08]  /*08d0*/  DMUL R10, R40, R38 ;  /* 0x00000026280a7228 */ /* 0x000fd00000000000 */
[----:B------:R-:W-:-:S08]  /*08e0*/  DFMA R30, -R24, R10, R38 ;  /* 0x0000000a181e722b */ /* 0x000fd00000000126 */
[----:B------:R-:W-:Y:S01]  /*08f0*/  DFMA R10, R40, R30, R10 ;  /* 0x0000001e280a722b */ /* 0x000fe2000000000a */
[----:B------:R-:W-:-:S09]  /*0900*/  FSETP.GEU.AND P1, PT, |R39|, 6.5827683646048100446e-37, PT ;  /* 0x036000002700780b */ /* 0x000fd20003f2e200 */
[----:B------:R-:W-:-:S05]  /*0910*/  FFMA R7, RZ, R25, R11 ;  /* 0x00000019ff077223 */ /* 0x000fca000000000b */
[----:B------:R-:W-:Y:S01]  /*0920*/  FSETP.GT.AND P0, PT, |R7|, 1.469367938527859385e-39, PT ;  /* 0x001000000700780b */ /* 0x000fe20003f04200 */
[----:B------:R-:W-:-:S08]  /*0930*/  DADD R30, R2, R26 ;  /* 0x00000000021e7229 */ /* 0x000fd0000000001a */
[----:B------:R-:W-:-:S04]  /*0940*/  DFMA R30, R30, 100, -R8 ;  /* 0x405900001e1e782b */ /* 0x000fc80000000808 */
[----:B------:R-:W-:Y:S07]  /*0950*/  @P0 BRA P1, `(.L_x_8) ;  /* 0x0000000000180947 */ /* 0x000fee0000800000 */
[----:B------:R-:W-:Y:S01]  /*0960*/  IMAD.MOV.U32 R10, RZ, RZ, R38 ;  /* 0x000000ffff0a7224 */ /* 0x000fe200078e0026 */
[----:B------:R-:W-:Y:S01]  /*0970*/  MOV R8, 0x9c0 ;  /* 0x000009c000087802 */ /* 0x000fe20000000f00 */
[----:B------:R-:W-:Y:S02]  /*0980*/  IMAD.MOV.U32 R7, RZ, RZ, R39 ;  /* 0x000000ffff077224 */ /* 0x000fe400078e0027 */
[----:B------:R-:W-:Y:S02]  /*0990*/  IMAD.MOV.U32 R48, RZ, RZ, R24 ;  /* 0x000000ffff307224 */ /* 0x000fe400078e0018 */
[----:B------:R-:W-:-:S07]  /*09a0*/  IMAD.MOV.U32 R47, RZ, RZ, R25 ;  /* 0x000000ffff2f7224 */ /* 0x000fce00078e0019 */
[----:B------:R-:W-:Y:S05]  /*09b0*/  CALL.REL.NOINC `($__internal_0_$__cuda_sm20_div_rn_f64_full) ;  /* 0x0000001800847944 */ /* 0x000fea0003c00000 */
.L_x_8:
[----:B------:R-:W-:Y:S05]  /*09c0*/  BSYNC.RECONVERGENT B0 ;  /* 0x0000000000007941 */ /* 0x000fea0003800200 */
.L_x_7:
[----:B------:R-:W0:Y:S02]  /*09d0*/  LDCU.64 UR4, c[0x0][0x388] ;  /* 0x00007100ff0477ac */ /* 0x000e240008000a00 */
[----:B0-----:R-:W-:Y:S02]  /*09e0*/  IADD3 R24, P0, PT, R32, UR4, RZ ;  /* 0x0000000420187c10 */ /* 0x001fe4000ff1e0ff */
[----:B------:R-:W-:Y:S02]  /*09f0*/  IADD3 R26, P1, PT, R34, UR4, RZ ;  /* 0x00000004221a7c10 */ /* 0x000fe4000ff3e0ff */
[----:B------:R-:W-:Y:S02]  /*0a00*/  IADD3.X R25, PT, PT, R33, UR5, RZ, P0, !PT ;  /* 0x0000000521197c10 */ /* 0x000fe400087fe4ff */
[----:B------:R-:W-:-:S03]  /*0a10*/  IADD3.X R27, PT, PT, R13, UR5, RZ, P1, !PT ;  /* 0x000000050d1b7c10 */ /* 0x000fc60008ffe4ff */
[----:B------:R-:W2:Y:S04]  /*0a20*/  LDG.E.64 R8, desc[UR6][R24.64+0x8] ;  /* 0x0000080618087981 */ /* 0x000ea8000c1e1b00 */
[----:B------:R-:W2:Y:S01]  /*0a30*/  LDG.E.64 R38, desc[UR6][R26.64+0x8] ;  /* 0x000008061a267981 */ /* 0x000ea2000c1e1b00 */
[----:B------:R-:W0:Y:S01]  /*0a40*/  MUFU.RCP64H R41, R29 ;  /* 0x0000001d00297308 */ /* 0x000e220000001800 */
[----:B------:R-:W-:Y:S01]  /*0a50*/  MOV R40, 0x1 ;  /* 0x0000000100287802 */ /* 0x000fe20000000f00 */
[----:B------:R-:W-:Y:S05]  /*0a60*/  BSSY.RECONVERGENT B0, `(.L_x_9) ;  /* 0x0000015000007945 */ /* 0x000fea0003800200 */
[----:B0-----:R-:W-:-:S08]  /*0a70*/  DFMA R42, -R28, R40, 1 ;  /* 0x3ff000001c2a742b */ /* 0x001fd00000000128 */
[----:B------:R-:W-:-:S08]  /*0a80*/  DFMA R42, R42, R42, R42 ;  /* 0x0000002a2a2a722b */ /* 0x000fd0000000002a */
[----:B------:R-:W-:-:S08]  /*0a90*/  DFMA R42, R40, R42, R40 ;  /* 0x0000002a282a722b */ /* 0x000fd00000000028 */
[----:B------:R-:W-:-:S08]  /*0aa0*/  DFMA R40, -R28, R42, 1 ;  /* 0x3ff000001c28742b */ /* 0x000fd0000000012a */
[----:B------:R-:W-:Y:S02]  /*0ab0*/  DFMA R40, R42, R40, R42 ;  /* 0x000000282a28722b */ /* 0x000fe4000000002a */
[----:B--2---:R-:W-:-:S08]  /*0ac0*/  DADD R8, R8, -R38 ;  /* 0x0000000008087229 */ /* 0x004fd00000000826 */
[----:B------:R-:W-:-:S08]  /*0ad0*/  DMUL R38, R8, R10 ;  /* 0x0000000a08267228 */ /* 0x000fd00000000000 */
        /* <DEDUP_REMOVED lines=8> */
[----:B------:R-:W-:Y:S01]  /*0b60*/  MOV R8, 0xbb0 ;  /* 0x00000bb000087802 */ /* 0x000fe20000000f00 */
[----:B------:R-:W-:Y:S02]  /*0b70*/  IMAD.MOV.U32 R7, RZ, RZ, R39 ;  /* 0x000000ffff077224 */ /* 0x000fe400078e0027 */
[----:B------:R-:W-:Y:S02]  /*0b80*/  IMAD.MOV.U32 R48, RZ, RZ, R28 ;  /* 0x000000ffff307224 */ /* 0x000fe400078e001c */
[----:B------:R-:W-:-:S07]  /*0b90*/  IMAD.MOV.U32 R47, RZ, RZ, R29 ;  /* 0x000000ffff2f7224 */ /* 0x000fce00078e001d */
[----:B------:R-:W-:Y:S05]  /*0ba0*/  CALL.REL.NOINC `($__internal_0_$__cuda_sm20_div_rn_f64_full) ;  /* 0x0000001800087944 */ /* 0x000fea0003c00000 */
.L_x_10:
[----:B------:R-:W-:Y:S05]  /*0bb0*/  BSYNC.RECONVERGENT B0 ;  /* 0x0000000000007941 */ /* 0x000fea0003800200 */
.L_x_9:
[----:B------:R-:W-:Y:S01]  /*0bc0*/  DADD R28, R10, R10 ;  /* 0x000000000a1c7229 */ /* 0x000fe2000000000a */
[----:B------:R-:W-:Y:S01]  /*0bd0*/  BSSY.RECONVERGENT B0, `(.L_x_11) ;  /* 0x0000007000007945 */ /* 0x000fe20003800200 */
[----:B------:R-:W-:Y:S01]  /*0be0*/  DADD R8, -RZ, |R2| ;  /* 0x00000000ff087229 */ /* 0x000fe20000000502 */
[----:B------:R-:W-:-:S05]  /*0bf0*/  MOV R12, 0xc40 ;  /* 0x00000c40000c7802 */ /* 0x000fca0000000f00 */
[----:B------:R-:W-:-:S04]  /*0c00*/  DADD R28, R30, -R28 ;  /* 0x000000001e1c7229 */ /* 0x000fc8000000081c */
[----:B------:R-:W-:Y:S02]  /*0c10*/  IMAD.MOV.U32 R52, RZ, RZ, R8 ;  /* 0x000000ffff347224 */ /* 0x000fe400078e0008 */
[----:B------:R-:W-:-:S07]  /*0c20*/  IMAD.MOV.U32 R7, RZ, RZ, R9 ;  /* 0x000000ffff077224 */ /* 0x000fce00078e0009 */
[----:B------:R-:W-:Y:S05]  /*0c30*/  CALL.REL.NOINC `($_Z6cavityPdS_S_S_S_S_S_ii$__internal_accurate_pow) ;  /* 0x0000001c00707944 */ /* 0x000fea0003c00000 */
[----:B------:R-:W-:Y:S05]  /*0c40*/  BSYNC.RECONVERGENT B0 ;  /* 0x0000000000007941 */ /* 0x000fea0003800200 */
.L_x_11:
        /* <DEDUP_REMOVED lines=16> */
.L_x_13:
[----:B------:R-:W-:Y:S05]  /*0d50*/  BSYNC.RECONVERGENT B0 ;  /* 0x0000000000007941 */ /* 0x000fea0003800200 */
.L_x_12:
[----:B------:R-:W-:Y:S01]  /*0d60*/  DSETP.NEU.AND P0, PT, R2, 1, PT ;  /* 0x3ff000000200742a */ /* 0x000fe20003f0d000 */
[----:B------:R-:W1:Y:S01]  /*0d70*/  LDCU.64 UR4, c[0x0][0x3b8] ;  /* 0x00007700ff0477ac */ /* 0x000e620008000a00 */
[----:B------:R-:W2:Y:S01]  /*0d80*/  LDC.64 R52, c[0x0][0x398] ;  /* 0x0000e600ff347b82 */ /* 0x000ea20000000a00 */
[----:B0-----:R-:W-:Y:S01]  /*0d90*/  IMAD.WIDE R2, R36, 0x8, R10 ;  /* 0x0000000824027825 */ /* 0x001fe200078e020a */
[----:B------:R-:W0:Y:S02]  /*0da0*/  LDCU.64 UR10, c[0x0][0x398] ;  /* 0x00007300ff0a77ac */ /* 0x000e240008000a00 */
[----:B------:R-:W-:Y:S02]  /*0db0*/  FSEL R8, R8, RZ, P0 ;  /* 0x000000ff08087208 */ /* 0x000fe40000000000 */
[----:B------:R-:W-:Y:S01]  /*0dc0*/  FSEL R9, R9, 1.875, P0 ;  /* 0x3ff0000009097808 */ /* 0x000fe20000000000 */
[----:B------:R-:W3:Y:S05]  /*0dd0*/  LDCU.64 UR12, c[0x0][0x398] ;  /* 0x00007300ff0c77ac */ /* 0x000eea0008000a00 */
[----:B------:R-:W-:Y:S01]  /*0de0*/  DADD R8, R28, -R8 ;  /* 0x000000001c087229 */ /* 0x000fe20000000808 */
[----:B-1----:R-:W-:-:S06]  /*0df0*/  UIMAD UR8, UR5, UR5, URZ ;  /* 0x00000005050872a4 */ /* 0x002fcc000f8e02ff */
[----:B------:R1:W-:Y:S01]  /*0e00*/  STG.E.64 desc[UR6][R2.64+0x8], R8 ;  /* 0x0000080802007986 */ /* 0x0003e2000c101b06 */
[----:B------:R-:W-:Y:S01]  /*0e10*/  UIMAD UR9, UR4, UR4, URZ ;  /* 0x00000004040972a4 */ /* 0x000fe2000f8e02ff */
[----:B0-----:R-:W-:Y:S01]  /*0e20*/  IADD3 R32, P0, PT, R32, UR10, RZ ;  /* 0x0000000a20207c10 */ /* 0x001fe2000ff1e0ff */
[----:B------:R-:W-:Y:S01]  /*0e30*/  UIMAD UR4, UR4, UR5, UR8 ;  /* 0x00000005040472a4 */ /* 0x000fe2000f8e0208 */
[----:B------:R-:W-:Y:S01]  /*0e40*/  IADD3 R34, P1, PT, R34, UR10, RZ ;  /* 0x0000000a22227c10 */ /* 0x000fe2000ff3e0ff */
[--C-:B--2---:R-:W-:Y:S01]  /*0e50*/  IMAD.WIDE R36, R36, 0x8, R52.reuse ;  /* 0x0000000824247825 */ /* 0x104fe200078e0234 */
[----:B------:R-:W-:Y:S01]  /*0e60*/  IADD3.X R33, PT, PT, R33, UR11, RZ, P0, !PT ;  /* 0x0000000b21217c10 */ /* 0x000fe200087fe4ff */
[----:B------:R-:W-:Y:S01]  /*0e70*/  USHF.L.U32 UR4, UR4, 0x1, URZ ;  /* 0x0000000104047899 */ /* 0x000fe200080006ff */
[----:B------:R-:W-:Y:S01]  /*0e80*/  IADD3.X R35, PT, PT, R13, UR11, RZ, P1, !PT ;  /* 0x0000000b0d237c10 */ /* 0x000fe20008ffe4ff */
[----:B------:R-:W-:Y:S01]  /*0e90*/  IMAD.WIDE R52, R6, 0x8, R52 ;  /* 0x0000000806347825 */ /* 0x000fe200078e0234 */
[----:B------:R-:W0:Y:S08]  /*0ea0*/  I2F.F64.U32 R28, UR8 ;  /* 0x00000008001c7d12 */ /* 0x000e300008201800 */
[----:B------:R-:W2:Y:S01]  /*0eb0*/  I2F.F64.U32 R30, UR9 ;  /* 0x00000009001e7d12 */ /* 0x000ea20008201800 */
[----:B------:R-:W4:Y:S07]  /*0ec0*/  LDCU.64 UR8, c[0x0][0x3b8] ;  /* 0x00007700ff0877ac */ /* 0x000f2e0008000a00 */
[----:B------:R-:W0:Y:S01]  /*0ed0*/  I2F.F64 R44, UR4 ;  /* 0x00000004002c7d12 */ /* 0x000e220008201c00 */
[----:B-1-3--:R-:W-:-:S05]  /*0ee0*/  UMOV UR4, URZ ;  /* 0x000000ff00047c82 */ /* 0x00afca0008000000 */
.L_x_18:
[----:B------:R-:W-:Y:S01]  /*0ef0*/  IADD3 R7, P0, PT, R4, R5, RZ ;  /* 0x0000000504077210 */ /* 0x000fe20007f1e0ff */
[----:B------:R-:W3:Y:S04]  /*0f00*/  LDG.E.64 R42, desc[UR6][R36.64] ;  /* 0x00000006242a7981 */ /* 0x000ee8000c1e1b00 */
[----:B-1----:R-:W-:Y:S01]  /*0f10*/  IMAD.X R8, RZ, RZ, R0, P0 ;  /* 0x000000ffff087224 */ /* 0x002fe200000e0600 */
[C---:B------:R-:W-:Y:S01]  /*0f20*/  LEA R38, P0, R7.reuse, UR12, 0x3 ;  /* 0x0000000c07267c11 */ /* 0x040fe2000f8018ff */
[----:B------:R-:W5:Y:S03]  /*0f30*/  LDG.E.64 R46, desc[UR6][R2.64+0x8] ;  /* 0x00000806022e7981 */ /* 0x000f66000c1e1b00 */
[----:B------:R-:W-:Y:S01]  /*0f40*/  LEA.HI.X R39, R7, UR13, R8, 0x3, P0 ;  /* 0x0000000d07277c11 */ /* 0x000fe200080f1c08 */
[----:B------:R-:W2:Y:S04]  /*0f50*/  LDG.E.64 R10, desc[UR6][R34.64+0x8] ;  /* 0x00000806220a7981 */ /* 0x000ea8000c1e1b00 */
[----:B------:R-:W3:Y:S04]  /*0f60*/  LDG.E.64 R12, desc[UR6][R38.64+0x10] ;  /* 0x00001006260c7981 */ /* 0x000ee8000c1e1b00 */
[----:B------:R-:W2:Y:S01]  /*0f70*/  LDG.E.64 R8, desc[UR6][R32.64+0x8] ;  /* 0x0000080620087981 */ /* 0x000ea2000c1e1b00 */
[----:B0-----:R-:W0:Y:S01]  /*0f80*/  MUFU.RCP64H R49, R45 ;  /* 0x0000002d00317308 */ /* 0x001e220000001800 */
[----:B------:R-:W-:-:S07]  /*0f90*/  IMAD.MOV.U32 R48, RZ, RZ, 0x1 ;  /* 0x00000001ff307424 */ /* 0x000fce00078e00ff */
[----:B----4-:R-:W5:Y:S01]  /*0fa0*/  I2F.F64 R40, UR8 ;  /* 0x0000000800287d12 */ /* 0x010f620008201c00 */
[----:B0-----:R-:W-:-:S08]  /*0fb0*/  DFMA R54, -R44, R48, 1 ;  /* 0x3ff000002c36742b */ /* 0x001fd00000000130 */
[----:B------:R-:W-:-:S08]  /*0fc0*/  DFMA R54, R54, R54, R54 ;  /* 0x000000363636722b */ /* 0x000fd00000000036 */
[----:B------:R-:W-:Y:S01]  /*0fd0*/  DFMA R54, R48, R54, R48 ;  /* 0x000000363036722b */ /* 0x000fe20000000030 */
[----:B------:R-:W-:Y:S01]  /*0fe0*/  BSSY.RECONVERGENT B0, `(.L_x_14) ;  /* 0x0000019000007945 */ /* 0x000fe20003800200 */
[----:B-----5:R-:W-:Y:S02]  /*0ff0*/  DMUL R46, R46, R40 ;  /* 0x000000282e2e7228 */ /* 0x020fe40000000000 */
[----:B---3--:R-:W-:Y:S01]  /*1000*/  DADD R12, R12, R42 ;  /* 0x000000000c0c7229 */ /* 0x008fe2000000002a */
[----:B------:R-:W0:Y:S05]  /*1010*/  I2F.F64 R42, UR9 ;  /* 0x00000009002a7d12 */ /* 0x000e2a0008201c00 */
[----:B------:R-:W-:-:S02]  /*1020*/  DMUL R46, R40, R46 ;  /* 0x0000002e282e7228 */ /* 0x000fc40000000000 */
[----:B--2---:R-:W-:Y:S02]  /*1030*/  DADD R8, R8, R10 ;  /* 0x0000000008087229 */ /* 0x004fe4000000000a */
[----:B------:R-:W-:Y:S02]  /*1040*/  DMUL R12, R30, R12 ;  /* 0x0000000c1e0c7228 */ /* 0x000fe40000000000 */
[----:B------:R-:W-:-:S06]  /*1050*/  DFMA R10, -R44, R54, 1 ;  /* 0x3ff000002c0a742b */ /* 0x000fcc0000000136 */
[----:B------:R-:W-:Y:S02]  /*1060*/  DFMA R8, R28, R8, R12 ;  /* 0x000000081c08722b */ /* 0x000fe4000000000c */
[----:B0-----:R-:W-:Y:S02]  /*1070*/  DMUL R46, R46, R42 ;  /* 0x0000002a2e2e7228 */ /* 0x001fe40000000000 */
[----:B------:R-:W-:-:S06]  /*1080*/  DFMA R10, R54, R10, R54 ;  /* 0x0000000a360a722b */ /* 0x000fcc0000000036 */
[----:B------:R-:W-:-:S08]  /*1090*/  DFMA R8, R42, -R46, R8 ;  /* 0x8000002e2a08722b */ /* 0x000fd00000000008 */
[----:B------:R-:W-:-:S08]  /*10a0*/  DMUL R12, R8, R10 ;  /* 0x0000000a080c7228 */ /* 0x000fd00000000000 */
[----:B------:R-:W-:-:S08]  /*10b0*/  DFMA R46, -R44, R12, R8 ;  /* 0x0000000c2c2e722b */ /* 0x000fd00000000108 */
[----:B------:R-:W-:Y:S01]  /*10c0*/  DFMA R10, R10, R46, R12 ;  /* 0x0000002e0a0a722b */ /* 0x000fe2000000000c */
[----:B------:R-:W-:-:S09]  /*10d0*/  FSETP.GEU.AND P1, PT, |R9|, 6.5827683646048100446e-37, PT ;  /* 0x036000000900780b */ /* 0x000fd20003f2e200 */
[----:B------:R-:W-:-:S05]  /*10e0*/  FFMA R7, RZ, R45, R11 ;  /* 0x0000002dff077223 */ /* 0x000fca000000000b */
[----:B------:R-:W-:-:S13]  /*10f0*/  FSETP.GT.AND P0, PT, |R7|, 1.469367938527859385e-39, PT ;  /* 0x001000000700780b */ /* 0x000fda0003f04200 */
[----:B------:R-:W-:Y:S05]  /*1100*/  @P0 BRA P1, `(.L_x_15) ;  /* 0x0000000000180947 */ /* 0x000fea0000800000 */
[----:B------:R-:W-:Y:S01]  /*1110*/  IMAD.MOV.U32 R10, RZ, RZ, R8 ;  /* 0x000000ffff0a7224 */ /* 0x000fe200078e0008 */
[----:B------:R-:W-:Y:S01]  /*1120*/  MOV R47, R45 ;  /* 0x0000002d002f7202 */ /* 0x000fe20000000f00 */
[----:B------:R-:W-:Y:S01]  /*1130*/  IMAD.MOV.U32 R7, RZ, RZ, R9 ;  /* 0x000000ffff077224 */ /* 0x000fe200078e0009 */
[----:B------:R-:W-:Y:S01]  /*1140*/  MOV R8, 0x1170 ;  /* 0x0000117000087802 */ /* 0x000fe20000000f00 */
[----:B------:R-:W-:-:S07]  /*1150*/  IMAD.MOV.U32 R48, RZ, RZ, R44 ;  /* 0x000000ffff307224 */ /* 0x000fce00078e002c */
[----:B------:R-:W-:Y:S05]  /*1160*/  CALL.REL.NOINC `($__internal_0_$__cuda_sm20_div_rn_f64_full) ;  /* 0x0000001000987944 */ /* 0x000fea0003c00000 */
.L_x_15:
[----:B------:R-:W-:Y:S05]  /*1170*/  BSYNC.RECONVERGENT B0 ;  /* 0x0000000000007941 */ /* 0x000fea0003800200 */
.L_x_14:
[C---:B------:R-:W-:Y:S01]  /*1180*/  LEA R54, P0, R5.reuse, UR12, 0x3 ;  /* 0x0000000c05367c11 */ /* 0x040fe2000f8018ff */
[----:B------:R0:W-:Y:S03]  /*1190*/  STG.E.64 desc[UR6][R36.64+0x8], R10 ;  /* 0x0000080a24007986 */ /* 0x0001e6000c101b06 */
[----:B------:R-:W-:-:S05]  /*11a0*/  LEA.HI.X R55, R5, UR13, R0, 0x3, P0 ;  /* 0x0000000d05377c11 */ /* 0x000fca00080f1c00 */
[----:B------:R-:W2:Y:S04]  /*11b0*/  LDG.E.64 R12, desc[UR6][R54.64+0x8] ;  /* 0x00000806360c7981 */ /* 0x000ea8000c1e1b00 */
[----:B------:R-:W-:Y:S04]  /*11c0*/  STG.E.64 desc[UR6][R54.64+0x140], RZ ;  /* 0x000140ff36007986 */ /* 0x000fe8000c101b06 */
[----:B--2---:R1:W-:Y:S04]  /*11d0*/  STG.E.64 desc[UR6][R54.64], R12 ;  /* 0x0000000c36007986 */ /* 0x0043e8000c101b06 */
[----:B------:R-:W2:Y:S04]  /*11e0*/  LDG.E.64 R46, desc[UR6][R52.64+0x3200] ;  /* 0x00320006342e7981 */ /* 0x000ea8000c1e1b00 */
[----:B------:R-:W3:Y:S01]  /*11f0*/  LDG.E.64 R48, desc[UR6][R52.64+0x150] ;  /* 0x0001500634307981 */ /* 0x000ee2000c1e1b00 */
[----:B------:R-:W1:Y:S01]  /*1200*/  MUFU.RCP64H R63, R45 ;  /* 0x0000002d003f7308 */ /* 0x000e620000001800 */
[----:B------:R-:W-:-:S02]  /*1210*/  IMAD.MOV.U32 R62, RZ, RZ, 0x1 ;  /* 0x00000001ff3e7424 */ /* 0x000fc400078e00ff */
[----:B--2---:R2:W-:Y:S04]  /*1220*/  STG.E.64 desc[UR6][R52.64+0x3348], R46 ;  /* 0x0033482e34007986 */ /* 0x0045e8000c101b06 */
[----:B---3--:R3:W-:Y:S04]  /*1230*/  STG.E.64 desc[UR6][R52.64+0x8], R48 ;  /* 0x0000083034007986 */ /* 0x0087e8000c101b06 */
[----:B------:R-:W4:Y:S04]  /*1240*/  LDG.E.64 R56, desc[UR6][R38.64+0x10] ;  /* 0x0000100626387981 */ /* 0x000f28000c1e1b00 */
[----:B------:R-:W4:Y:S04]  /*1250*/  LDG.E.64 R58, desc[UR6][R36.64] ;  /* 0x00000006243a7981 */ /* 0x000f28000c1e1b00 */
[----:B------:R-:W5:Y:S04]  /*1260*/  LDG.E.64 R60, desc[UR6][R2.64+0x8] ;  /* 0x00000806023c7981 */ /* 0x000f68000c1e1b00 */
[----:B0-----:R-:W2:Y:S04]  /*1270*/  LDG.E.64 R10, desc[UR6][R32.64+0x8] ;  /* 0x00000806200a7981 */ /* 0x001ea8000c1e1b00 */
[----:B------:R-:W2:Y:S01]  /*1280*/  LDG.E.64 R8, desc[UR6][R34.64+0x8] ;  /* 0x0000080622087981 */ /* 0x000ea2000c1e1b00 */
[----:B-1----:R-:W-:Y:S01]  /*1290*/  DFMA R12, -R44, R62, 1 ;  /* 0x3ff000002c0c742b */ /* 0x002fe2000000013e */
[----:B------:R-:W-:Y:S07]  /*12a0*/  BSSY.RECONVERGENT B0, `(.L_x_16) ;  /* 0x000001a000007945 */ /* 0x000fee0003800200 */
[----:B------:R-:W-:-:S08]  /*12b0*/  DFMA R12, R12, R12, R12 ;  /* 0x0000000c0c0c722b */ /* 0x000fd0000000000c */
[----:B------:R-:W-:Y:S02]  /*12c0*/  DFMA R12, R62, R12, R62 ;  /* 0x0000000c3e0c722b */ /* 0x000fe4000000003e */
[----:B----4-:R-:W-:Y:S02]  /*12d0*/  DADD R56, R56, R58 ;  /* 0x0000000038387229 */ /* 0x010fe4000000003a */
[----:B-----5:R-:W-:-:S06]  /*12e0*/  DMUL R60, R40, R60 ;  /* 0x0000003c283c7228 */ /* 0x020fcc0000000000 */
[----:B------:R-:W-:Y:S02]  /*12f0*/  DMUL R56, R30, R56 ;  /* 0x000000381e387228 */ /* 0x000fe40000000000 */
[----:B--2---:R-:W-:Y:S02]  /*1300*/  DADD R8, R10, R8 ;  /* 0x000000000a087229 */ /* 0x004fe40000000008 */
[----:B------:R-:W-:Y:S02]  /*1310*/  DMUL R60, R40, R60 ;  /* 0x0000003c283c7228 */ /* 0x000fe40000000000 */
[----:B------:R-:W-:-:S04]  /*1320*/  DFMA R10, -R44, R12, 1 ;  /* 0x3ff000002c0a742b */ /* 0x000fc8000000010c */
[----:B------:R-:W-:Y:S02]  /*1330*/  DFMA R8, R28, R8, R56 ;  /* 0x000000081c08722b */ /* 0x000fe40000000038 */
[----:B------:R-:W-:Y:S02]  /*1340*/  DMUL R60, R42, R60 ;  /* 0x0000003c2a3c7228 */ /* 0x000fe40000000000 */
[----:B------:R-:W-:-:S06]  /*1350*/  DFMA R46, R12, R10, R12 ;  /* 0x0000000a0c2e722b */ /* 0x000fcc000000000c */
[----:B------:R-:W-:-:S08]  /*1360*/  DFMA R8, R42, -R60, R8 ;  /* 0x8000003c2a08722b */ /* 0x000fd00000000008 */
[----:B------:R-:W-:Y:S02]  /*1370*/  DMUL R10, R46, R8 ;  /* 0x000000082e0a7228 */ /* 0x000fe40000000000 */
[----:B------:R-:W-:-:S06]  /*1380*/  FSETP.GEU.AND P1, PT, |R9|, 6.5827683646048100446e-37, PT ;  /* 0x036000000900780b */ /* 0x000fcc0003f2e200 */
[----:B------:R-:W-:-:S08]  /*1390*/  DFMA R12, -R44, R10, R8 ;  /* 0x0000000a2c0c722b */ /* 0x000fd00000000108 */
[----:B------:R-:W-:-:S10]  /*13a0*/  DFMA R10, R46, R12, R10 ;  /* 0x0000000c2e0a722b */ /* 0x000fd4000000000a */
[----:B------:R-:W-:-:S05]  /*13b0*/  FFMA R7, RZ, R45, R11 ;  /* 0x0000002dff077223 */ /* 0x000fca000000000b */
[----:B------:R-:W-:-:S13]  /*13c0*/  FSETP.GT.AND P0, PT, |R7|, 1.469367938527859385e-39, PT ;  /* 0x001000000700780b */ /* 0x000fda0003f04200 */
[----:B---3--:R-:W-:Y:S05]  /*13d0*/  @P0 BRA P1, `(.L_x_17) ;  /* 0x0000000000180947 */ /* 0x008fea0000800000 */
[----:B------:R-:W-:Y:S01]  /*13e0*/  IMAD.MOV.U32 R10, RZ, RZ, R8 ;  /* 0x000000ffff0a7224 */ /* 0x000fe200078e0008 */
[----:B------:R-:W-:Y:S01]  /*13f0*/  MOV R8, 0x1440 ;  /* 0x0000144000087802 */ /* 0x000fe20000000f00 */
[----:B------:R-:W-:Y:S02]  /*1400*/  IMAD.MOV.U32 R7, RZ, RZ, R9 ;  /* 0x000000ffff077224 */ /* 0x000fe400078e0009 */
[----:B------:R-:W-:Y:S02]  /*1410*/  IMAD.MOV.U32 R48, RZ, RZ, R44 ;  /* 0x000000ffff307224 */ /* 0x000fe400078e002c */
[----:B------:R-:W-:-:S07]  /*1420*/  IMAD.MOV.U32 R47, RZ, RZ, R45 ;  /* 0x000000ffff2f7224 */ /* 0x000fce00078e002d */
[----:B------:R-:W-:Y:S05]  /*1430*/  CALL.REL.NOINC `($__internal_0_$__cuda_sm20_div_rn_f64_full) ;  /* 0x0000000c00e47944 */ /* 0x000fea0003c00000 */
.L_x_17:
[----:B------:R-:W-:Y:S05]  /*1440*/  BSYNC.RECONVERGENT B0 ;  /* 0x0000000000007941 */ /* 0x000fea0003800200 */
.L_x_16:
[----:B------:R1:W-:Y:S04]  /*1450*/  STG.E.64 desc[UR6][R36.64+0x8], R10 ;  /* 0x0000080a24007986 */ /* 0x0003e8000c101b06 */
[----:B------:R-:W2:Y:S04]  /*1460*/  LDG.E.64 R8, desc[UR6][R54.64+0x8] ;  /* 0x0000080636087981 */ /* 0x000ea8000c1e1b00 */
[----:B------:R1:W-:Y:S04]  /*1470*/  STG.E.64 desc[UR6][R54.64+0x140], RZ ;  /* 0x000140ff36007986 */ /* 0x0003e8000c101b06 */
[----:B--2---:R1:W-:Y:S04]  /*1480*/  STG.E.64 desc[UR6][R54.64], R8 ;  /* 0x0000000836007986 */ /* 0x0043e8000c101b06 */
[----:B------:R-:W2:Y:S04]  /*1490*/  LDG.E.64 R12, desc[UR6][R52.64+0x3200] ;  /* 0x00320006340c7981 */ /* 0x000ea8000c1e1b00 */
[----:B------:R-:W3:Y:S01]  /*14a0*/  LDG.E.64 R46, desc[UR6][R52.64+0x150] ;  /* 0x00015006342e7981 */ /* 0x000ee2000c1e1b00 */
[----:B------:R-:W-:-:S04]  /*14b0*/  UIADD3 UR4, UPT, UPT, UR4, 0x2, URZ ;  /* 0x0000000204047890 */ /* 0x000fc8000fffe0ff */
[----:B------:R-:W-:Y:S01]  /*14c0*/  UISETP.NE.AND UP0, UPT, UR4, 0x32, UPT ;  /* 0x000000320400788c */ /* 0x000fe2000bf05270 */
[----:B--2---:R1:W-:Y:S04]  /*14d0*/  STG.E.64 desc[UR6][R52.64+0x3348], R12 ;  /* 0x0033480c34007986 */ /* 0x0043e8000c101b06 */
[----:B---3--:R1:W-:Y:S04]  /*14e0*/  STG.E.64 desc[UR6][R52.64+0x8], R46 ;  /* 0x0000082e34007986 */ /* 0x0083e8000c101b06 */
[----:B------:R-:W-:Y:S05]  /*14f0*/  BRA.U UP0, `(.L_x_18) ;  /* 0xfffffff9007c7547 */ /* 0x000fea000b83ffff */
[----:B------:R-:W2:Y:S01]  /*1500*/  LDG.E.64 R44, desc[UR6][R22.64+0x8] ;  /* 0x00000806162c7981 */ /* 0x000ea2000c1e1b00 */
[----:B------:R-:W1:Y:S01]  /*1510*/  MUFU.RCP64H R3, R41 ;  /* 0x0000002900037308 */ /* 0x000e620000001800 */
[----:B------:R-:W-:Y:S01]  /*1520*/  IMAD.MOV.U32 R2, RZ, RZ, 0x1 ;  /* 0x00000001ff027424 */ /* 0x000fe200078e00ff */
[----:B------:R-:W-:Y:S01]  /*1530*/  UMOV UR4, 0x47ae147b ;  /* 0x47ae147b00047882 */ /* 0x000fe20000000000 */
[----:B------:R-:W-:Y:S01]  /*1540*/  UMOV UR5, 0x3f847ae1 ;  /* 0x3f847ae100057882 */ /* 0x000fe20000000000 */
[----:B------:R-:W-:Y:S03]  /*1550*/  BSSY.RECONVERGENT B0, `(.L_x_19) ;  /* 0x0000016000007945 */ /* 0x000fe60003800200 */
[----:B-1----:R-:W-:-:S08]  /*1560*/  DFMA R8, -R40, R2, 1 ;  /* 0x3ff000002808742b */ /* 0x002fd00000000102 */
[----:B------:R-:W-:-:S08]  /*1570*/  DFMA R8, R8, R8, R8 ;  /* 0x000000080808722b */ /* 0x000fd00000000008 */
[----:B------:R-:W-:-:S08]  /*1580*/  DFMA R8, R2, R8, R2 ;  /* 0x000000080208722b */ /* 0x000fd00000000002 */
[----:B------:R-:W-:-:S08]  /*1590*/  DFMA R10, -R40, R8, 1 ;  /* 0x3ff00000280a742b */ /* 0x000fd00000000108 */
[----:B------:R-:W-:Y:S02]  /*15a0*/  DFMA R10, R8, R10, R8 ;  /* 0x0000000a080a722b */ /* 0x000fe40000000008 */
[----:B--2---:R-:W-:-:S08]  /*15b0*/  DMUL R2, R44, UR4 ;  /* 0x000000042c027c28 */ /* 0x004fd00008000000 */
        /* <DEDUP_REMOVED lines=13> */
[----:B------:R-:W-:Y:S02]  /*1690*/  IMAD.MOV.U32 R52, RZ, RZ, R10 ;  /* 0x000000ffff347224 */ /* 0x000fe400078e000a */
[----:B------:R-:W-:-:S07]  /*16a0*/  IMAD.MOV.U32 R53, RZ, RZ, R11 ;  /* 0x000000ffff357224 */ /* 0x000fce00078e000b */
.L_x_20:
[----:B------:R-:W-:Y:S05]  /*16b0*/  BSYNC.RECONVERGENT B0 ;  /* 0x0000000000007941 */ /* 0x000fea0003800200 */
.L_x_19:
[----:B------:R-:W2:Y:S01]  /*16c0*/  LDG.E.64 R50, desc[UR6][R50.64+0x8] ;  /* 0x0000080632327981 */ /* 0x000ea2000c1e1b00 */
[----:B------:R-:W0:Y:S01]  /*16d0*/  MUFU.RCP64H R9, R43 ;  /* 0x0000002b00097308 */ /* 0x000e220000001800 */
[----:B------:R-:W-:Y:S01]  /*16e0*/  IMAD.MOV.U32 R8, RZ, RZ, 0x1 ;  /* 0x00000001ff087424 */ /* 0x000fe200078e00ff */
[----:B------:R-:W-:Y:S01]  /*16f0*/  FSETP.GEU.AND P1, PT, |R3|, 6.5827683646048100446e-37, PT ;  /* 0x036000000300780b */ /* 0x000fe20003f2e200 */
[----:B------:R-:W-:Y:S04]  /*1700*/  BSSY.RECONVERGENT B0, `(.L_x_21) ;  /* 0x0000014000007945 */ /* 0x000fe80003800200 */
[----:B0-----:R-:W-:-:S08]  /*1710*/  DFMA R10, -R42, R8, 1 ;  /* 0x3ff000002a0a742b */ /* 0x001fd00000000108 */
[----:B------:R-:W-:-:S08]  /*1720*/  DFMA R10, R10, R10, R10 ;  /* 0x0000000a0a0a722b */ /* 0x000fd0000000000a */
[----:B------:R-:W-:-:S08]  /*1730*/  DFMA R10, R8, R10, R8 ;  /* 0x0000000a080a722b */ /* 0x000fd00000000008 */
[----:B------:R-:W-:-:S08]  /*1740*/  DFMA R8, -R42, R10, 1 ;  /* 0x3ff000002a08742b */ /* 0x000fd0000000010a */
[----:B------:R-:W-:-:S08]  /*1750*/  DFMA R8, R10, R8, R10 ;  /* 0x000000080a08722b */ /* 0x000fd0000000000a */
[----:B------:R-:W-:-:S08]  /*1760*/  DMUL R10, R2, R8 ;  /* 0x00000008020a7228 */ /* 0x000fd00000000000 */
[----:B------:R-:W-:-:S08]  /*1770*/  DFMA R12, -R42, R10, R2 ;  /* 0x0000000a2a0c722b */ /* 0x000fd00000000102 */
[----:B------:R-:W-:-:S10]  /*1780*/  DFMA R10, R8, R12, R10 ;  /* 0x0000000c080a722b */ /* 0x000fd4000000000a */
[----:B------:R-:W-:-:S05]  /*1790*/  FFMA R7, RZ, R43, R11 ;  /* 0x0000002bff077223 */ /* 0x000fca000000000b */
[----:B------:R-:W-:Y:S01]  /*17a0*/  FSETP.GT.AND P0, PT, |R7|, 1.469367938527859385e-39, PT ;  /* 0x001000000700780b */ /* 0x000fe20003f04200 */
[----:B--2---:R-:W-:-:S08]  /*17b0*/  DADD R8, R44, -R50 ;  /* 0x000000002c087229 */ /* 0x004fd00000000832 */
[----:B------:R-:W-:-:S04]  /*17c0*/  DFMA R52, R8, -R52, R44 ;  /* 0x800000340834722b */ /* 0x000fc8000000002c */
[----:B------:R-:W-:Y:S07]  /*17d0*/  @P0 BRA P1, `(.L_x_22) ;  /* 0x0000000000180947 */ /* 0x000fee0000800000 */
[----:B------:R-:W-:Y:S01]  /*17e0*/  IMAD.MOV.U32 R10, RZ, RZ, R2 ;  /* 0x000000ffff0a7224 */ /* 0x000fe200078e0002 */
[----:B------:R-:W-:Y:S01]  /*17f0*/  MOV R48, R42 ;  /* 0x0000002a00307202 */ /* 0x000fe20000000f00 */
[----:B------:R-:W-:Y:S01]  /*1800*/  IMAD.MOV.U32 R7, RZ, RZ, R3 ;  /* 0x000000ffff077224 */ /* 0x000fe200078e0003 */
[----:B------:R-:W-:Y:S01]  /*1810*/  MOV R8, 0x1840 ;  /* 0x0000184000087802 */ /* 0x000fe20000000f00 */
[----:B------:R-:W-:-:S07]  /*1820*/  IMAD.MOV.U32 R47, RZ, RZ, R43 ;  /* 0x000000ffff2f7224 */ /* 0x000fce00078e002b */
[----:B------:R-:W-:Y:S05]  /*1830*/  CALL.REL.NOINC `($__internal_0_$__cuda_sm20_div_rn_f64_full) ;  /* 0x0000000800e47944 */ /* 0x000fea0003c00000 */
.L_x_22:
[----:B------:R-:W-:Y:S05]  /*1840*/  BSYNC.RECONVERGENT B0 ;  /* 0x0000000000007941 */ /* 0x000fea0003800200 */
.L_x_21:
[----:B------:R-:W2:Y:S01]  /*1850*/  LDG.E.64 R54, desc[UR6][R22.64] ;  /* 0x0000000616367981 */ /* 0x000ea2000c1e1b00 */
[----:B------:R-:W-:Y:S01]  /*1860*/  DADD R46, R40, R40 ;  /* 0x00000000282e7229 */ /* 0x000fe20000000028 */
[----:B------:R-:W-:Y:S01]  /*1870*/  IMAD.MOV.U32 R2, RZ, RZ, 0x1 ;  /* 0x00000001ff027424 */ /* 0x000fe200078e00ff */
[----:B------:R-:W-:Y:S01]  /*1880*/  UMOV UR4, 0x47ae147b ;  /* 0x47ae147b00047882 */ /* 0x000fe20000000000 */
[----:B------:R-:W-:-:S03]  /*1890*/  UMOV UR5, 0x3f847ae1 ;  /* 0x3f847ae100057882 */ /* 0x000fc60000000000 */
[----:B------:R-:W0:Y:S02]  /*18a0*/  MUFU.RCP64H R3, R47 ;  /* 0x0000002f00037308 */ /* 0x000e240000001800 */
[----:B0-----:R-:W-:-:S08]  /*18b0*/  DFMA R8, -R46, R2, 1 ;  /* 0x3ff000002e08742b */ /* 0x001fd00000000102 */
[----:B------:R-:W-:-:S08]  /*18c0*/  DFMA R8, R8, R8, R8 ;  /* 0x000000080808722b */ /* 0x000fd00000000008 */
[----:B------:R-:W-:-:S08]  /*18d0*/  DFMA R8, R2, R8, R2 ;  /* 0x000000080208722b */ /* 0x000fd00000000002 */
[----:B------:R-:W-:-:S08]  /*18e0*/  DFMA R2, -R46, R8, 1 ;  /* 0x3ff000002e02742b */ /* 0x000fd00000000108 */
[----:B------:R-:W-:-:S08]  /*18f0*/  DFMA R2, R8, R2, R8 ;  /* 0x000000020802722b */ /* 0x000fd00000000008 */
[----:B------:R-:W-:-:S08]  /*1900*/  DMUL R8, R2, UR4 ;  /* 0x0000000402087c28 */ /* 0x000fd00008000000 */
[----:B------:R-:W-:-:S08]  /*1910*/  DFMA R12, -R46, R8, UR4 ;  /* 0x000000042e0c7e2b */ /* 0x000fd00008000108 */
[----:B------:R-:W-:-:S10]  /*1920*/  DFMA R2, R2, R12, R8 ;  /* 0x0000000c0202722b */ /* 0x000fd40000000008 */
[----:B------:R-:W-:-:S05]  /*1930*/  FFMA R7, RZ, R47, R3 ;  /* 0x0000002fff077223 */ /* 0x000fca0000000003 */
[----:B------:R-:W-:Y:S01]  /*1940*/  FSETP.GT.AND P0, PT, |R7|, 1.469367938527859385e-39, PT ;  /* 0x001000000700780b */ /* 0x000fe20003f04200 */
[----:B--2---:R-:W-:-:S08]  /*1950*/  DADD R8, R44, -R54 ;  /* 0x000000002c087229 */ /* 0x004fd00000000836 */
[----:B------:R-:W-:-:S04]  /*1960*/  DFMA R52, R8, -R10, R52 ;  /* 0x8000000a0834722b */ /* 0x000fc80000000034 */
[----:B------:R-:W-:Y:S07]  /*1970*/  @P0 BRA `(.L_x_23) ;  /* 0x00000000001c0947 */ /* 0x000fee0003800000 */
[----:B------:R-:W-:Y:S01]  /*1980*/  IMAD.MOV.U32 R48, RZ, RZ, R46 ;  /* 0x000000ffff307224 */ /* 0x000fe200078e002e */
[----:B------:R-:W-:Y:S01]  /*1990*/  MOV R8, 0x19d0 ;  /* 0x000019d000087802 */ /* 0x000fe20000000f00 */
[----:B------:R-:W-:Y:S02]  /*19a0*/  IMAD.MOV.U32 R10, RZ, RZ, 0x47ae147b ;  /* 0x47ae147bff0a7424 */ /* 0x000fe400078e00ff */
[----:B------:R-:W-:-:S07]  /*19b0*/  IMAD.MOV.U32 R7, RZ, RZ, 0x3f847ae1 ;  /* 0x3f847ae1ff077424 */ /* 0x000fce00078e00ff */
[----:B------:R-:W-:Y:S05]  /*19c0*/  CALL.REL.NOINC `($__internal_0_$__cuda_sm20_div_rn_f64_full) ;  /* 0x0000000800807944 */ /* 0x000fea0003c00000 */
[----:B------:R-:W-:Y:S02]  /*19d0*/  IMAD.MOV.U32 R2, RZ, RZ, R10 ;  /* 0x000000ffff027224 */ /* 0x000fe400078e000a */
[----:B------:R-:W-:-:S07]  /*19e0*/  IMAD.MOV.U32 R3, RZ, RZ, R11 ;  /* 0x000000ffff037224 */ /* 0x000fce00078e000b */
.L_x_23:
[----:B------:R0:W2:Y:S04]  /*19f0*/  LDG.E.64 R8, desc[UR6][R32.64+0x8] ;  /* 0x0000080620087981 */ /* 0x0000a8000c1e1b00 */
[----:B------:R-:W2:Y:S01]  /*1a00*/  LDG.E.64 R34, desc[UR6][R34.64+0x8] ;  /* 0x0000080622227981 */ /* 0x000ea2000c1e1b00 */
[----:B------:R-:W1:Y:S01]  /*1a10*/  MUFU.RCP64H R11, R31 ;  /* 0x0000001f000b7308 */ /* 0x000e620000001800 */
[----:B------:R-:W-:Y:S01]  /*1a20*/  MOV R10, 0x1 ;  /* 0x00000001000a7802 */ /* 0x000fe20000000f00 */
[----:B------:R-:W-:Y:S01]  /*1a30*/  UMOV UR4, 0xeb1c432d ;  /* 0xeb1c432d00047882 */ /* 0x000fe20000000000 */
[----:B------:R-:W-:-:S04]  /*1a40*/  UMOV UR5, 0x3f2a36e2 ;  /* 0x3f2a36e200057882 */ /* 0x000fc80000000000 */
[----:B-1----:R-:W-:-:S08]  /*1a50*/  DFMA R12, -R30, R10, 1 ;  /* 0x3ff000001e0c742b */ /* 0x002fd0000000010a */
[----:B------:R-:W-:-:S08]  /*1a60*/  DFMA R12, R12, R12, R12 ;  /* 0x0000000c0c0c722b */ /* 0x000fd0000000000c */
[----:B------:R-:W-:-:S08]  /*1a70*/  DFMA R12, R10, R12, R10 ;  /* 0x0000000c0a0c722b */ /* 0x000fd0000000000a */
[----:B------:R-:W-:-:S08]  /*1a80*/  DFMA R10, -R30, R12, 1 ;  /* 0x3ff000001e0a742b */ /* 0x000fd0000000010c */
[----:B------:R-:W-:-:S08]  /*1a90*/  DFMA R10, R12, R10, R12 ;  /* 0x0000000a0c0a722b */ /* 0x000fd0000000000c */
[----:B------:R-:W-:-:S08]  /*1aa0*/  DMUL R12, R10, UR4 ;  /* 0x000000040a0c7c28 */ /* 0x000fd00008000000 */
[----:B0-----:R-:W-:-:S08]  /*1ab0*/  DFMA R32, -R30, R12, UR4 ;  /* 0x000000041e207e2b */ /* 0x001fd0000800010c */
        /* <DEDUP_REMOVED lines=8> */
[----:B------:R-:W-:Y:S02]  /*1b40*/  IMAD.MOV.U32 R47, RZ, RZ, R31 ;  /* 0x000000ffff2f7224 */ /* 0x000fe400078e001f */
[----:B------:R-:W-:Y:S02]  /*1b50*/  IMAD.MOV.U32 R10, RZ, RZ, -0x14e3bcd3 ;  /* 0xeb1c432dff0a7424 */ /* 0x000fe400078e00ff */
[----:B------:R-:W-:-:S07]  /*1b60*/  IMAD.MOV.U32 R7, RZ, RZ, 0x3f2a36e2 ;  /* 0x3f2a36e2ff077424 */ /* 0x000fce00078e00ff */
[----:B------:R-:W-:Y:S05]  /*1b70*/  CALL.REL.NOINC `($__internal_0_$__cuda_sm20_div_rn_f64_full) ;  /* 0x0000000800147944 */ /* 0x000fea0003c00000 */
[----:B------:R-:W-:Y:S02]  /*1b80*/  IMAD.MOV.U32 R32, RZ, RZ, R10 ;  /* 0x000000ffff207224 */ /* 0x000fe400078e000a */
[----:B------:R-:W-:-:S07]  /*1b90*/  IMAD.MOV.U32 R33, RZ, RZ, R11 ;  /* 0x000000ffff217224 */ /* 0x000fce00078e000b */
.L_x_24:
[----:B------:R0:W2:Y:S01]  /*1ba0*/  LDG.E.64 R8, desc[UR6][R14.64+0x8] ;  /* 0x000008060e087981 */ /* 0x0000a2000c1e1b00 */
[----:B------:R-:W1:Y:S01]  /*1bb0*/  MUFU.RCP64H R11, R29 ;  /* 0x0000001d000b7308 */ /* 0x000e620000001800 */
[----:B------:R-:W-:Y:S01]  /*1bc0*/  IMAD.MOV.U32 R10, RZ, RZ, 0x1 ;  /* 0x00000001ff0a7424 */ /* 0x000fe200078e00ff */
[----:B------:R-:W-:Y:S01]  /*1bd0*/  UMOV UR4, 0xeb1c432d ;  /* 0xeb1c432d00047882 */ /* 0x000fe20000000000 */
[----:B------:R-:W-:Y:S01]  /*1be0*/  UMOV UR5, 0x3f2a36e2 ;  /* 0x3f2a36e200057882 */ /* 0x000fe20000000000 */
[----:B------:R-:W-:-:S03]  /*1bf0*/  DADD R44, R44, R44 ;  /* 0x000000002c2c7229 */ /* 0x000fc6000000002c */
[----:B-1----:R-:W-:-:S08]  /*1c00*/  DFMA R12, -R28, R10, 1 ;  /* 0x3ff000001c0c742b */ /* 0x002fd0000000010a */
[----:B------:R-:W-:-:S08]  /*1c10*/  DFMA R12, R12, R12, R12 ;  /* 0x0000000c0c0c722b */ /* 0x000fd0000000000c */
[----:B------:R-:W-:-:S08]  /*1c20*/  DFMA R12, R10, R12, R10 ;  /* 0x0000000c0a0c722b */ /* 0x000fd0000000000a */
[----:B------:R-:W-:-:S08]  /*1c30*/  DFMA R10, -R28, R12, 1 ;  /* 0x3ff000001c0a742b */ /* 0x000fd0000000010c */
[----:B------:R-:W-:-:S08]  /*1c40*/  DFMA R10, R12, R10, R12 ;  /* 0x0000000a0c0a722b */ /* 0x000fd0000000000c */
[----:B------:R-:W-:-:S08]  /*1c50*/  DMUL R12, R10, UR4 ;  /* 0x000000040a0c7c28 */ /* 0x000fd00008000000 */
[----:B------:R-:W-:-:S08]  /*1c60*/  DFMA R30, -R28, R12, UR4 ;  /* 0x000000041c1e7e2b */ /* 0x000fd0000800010c */
[----:B0-----:R-:W-:-:S10]  /*1c70*/  DFMA R14, R10, R30, R12 ;  /* 0x0000001e0a0e722b */ /* 0x001fd4000000000c */
[----:B------:R-:W-:-:S05]  /*1c80*/  FFMA R7, RZ, R29, R15 ;  /* 0x0000001dff077223 */ /* 0x000fca000000000f */
[----:B------:R-:W-:Y:S01]  /*1c90*/  FSETP.GT.AND P0, PT, |R7|, 1.469367938527859385e-39, PT ;  /* 0x001000000700780b */ /* 0x000fe20003f04200 */
[----:B--2---:R-:W-:-:S08]  /*1ca0*/  DADD R8, R8, -R44 ;  /* 0x0000000008087229 */ /* 0x004fd0000000082c */
[----:B------:R-:W-:-:S08]  /*1cb0*/  DADD R8, R50, R8 ;  /* 0x0000000032087229 */ /* 0x000fd00000000008 */
[----:B------:R-:W-:Y:S01]  /*1cc0*/  DFMA R52, R8, R32, R52 ;  /* 0x000000200834722b */ /* 0x000fe20000000034 */
[----:B------:R-:W-:Y:S10]  /*1cd0*/  @P0 BRA `(.L_x_25) ;  /* 0x0000000000200947 */ /* 0x000ff40003800000 */
[----:B------:R-:W-:Y:S01]  /*1ce0*/  MOV R48, R28 ;  /* 0x0000001c00307202 */ /* 0x000fe20000000f00 */
[----:B------:R-:W-:Y:S01]  /*1cf0*/  IMAD.MOV.U32 R47, RZ, RZ, R29 ;  /* 0x000000ffff2f7224 */ /* 0x000fe200078e001d */
[----:B------:R-:W-:Y:S01]  /*1d00*/  MOV R8, 0x1d40 ;  /* 0x00001d4000087802 */ /* 0x000fe20000000f00 */
[----:B------:R-:W-:Y:S02]  /*1d10*/  IMAD.MOV.U32 R10, RZ, RZ, -0x14e3bcd3 ;  /* 0xeb1c432dff0a7424 */ /* 0x000fe400078e00ff */
[----:B------:R-:W-:-:S07]  /*1d20*/  IMAD.MOV.U32 R7, RZ, RZ, 0x3f2a36e2 ;  /* 0x3f2a36e2ff077424 */ /* 0x000fce00078e00ff */
[----:B------:R-:W-:Y:S05]  /*1d30*/  CALL.REL.NOINC `($__internal_0_$__cuda_sm20_div_rn_f64_full) ;  /* 0x0000000400a47944 */ /* 0x000fea0003c00000 */
[----:B------:R-:W-:Y:S02]  /*1d40*/  IMAD.MOV.U32 R14, RZ, RZ, R10 ;  /* 0x000000ffff0e7224 */ /* 0x000fe400078e000a */
[----:B------:R-:W-:-:S07]  /*1d50*/  IMAD.MOV.U32 R15, RZ, RZ, R11 ;  /* 0x000000ffff0f7224 */ /* 0x000fce00078e000b */
.L_x_25:
[----:B------:R-:W2:Y:S01]  /*1d60*/  LDG.E.64 R20, desc[UR6][R20.64+0x10] ;  /* 0x0000100614147981 */ /* 0x000ea2000c1e1b00 */
[----:B------:R-:W0:Y:S01]  /*1d70*/  MUFU.RCP64H R9, R41 ;  /* 0x0000002900097308 */ /* 0x000e220000001800 */
[----:B------:R-:W-:Y:S01]  /*1d80*/  IMAD.MOV.U32 R8, RZ, RZ, 0x1 ;  /* 0x00000001ff087424 */ /* 0x000fe200078e00ff */
[----:B--2---:R-:W-:-:S08]  /*1d90*/  DADD R44, -R44, R20 ;  /* 0x000000002c2c7229 */ /* 0x004fd00000000114 */
[----:B------:R-:W-:-:S08]  /*1da0*/  DADD R44, R54, R44 ;  /* 0x00000000362c7229 */ /* 0x000fd0000000002c */
[----:B------:R-:W-:-:S07]  /*1db0*/  DFMA R44, R44, R14, R52 ;  /* 0x0000000e2c2c722b */ /* 0x000fce0000000034 */
[----:B------:R1:W-:Y:S04]  /*1dc0*/  STG.E.64 desc[UR6][R22.64+0x8], R44 ;  /* 0x0000082c16007986 */ /* 0x0003e8000c101b06 */
[----:B------:R-:W2:Y:S01]  /*1dd0*/  LDG.E.64 R28, desc[UR6][R18.64+0x8] ;  /* 0x00000806121c7981 */ /* 0x000ea2000c1e1b00 */
[----:B0-----:R-:W-:Y:S01]  /*1de0*/  DFMA R10, -R40, R8, 1 ;  /* 0x3ff00000280a742b */ /* 0x001fe20000000108 */
[----:B------:R-:W-:Y:S01]  /*1df0*/  UMOV UR4, 0x47ae147b ;  /* 0x47ae147b00047882 */ /* 0x000fe20000000000 */
[----:B------:R-:W-:Y:S01]  /*1e00*/  UMOV UR5, 0x3f847ae1 ;  /* 0x3f847ae100057882 */ /* 0x000fe20000000000 */
[----:B------:R-:W-:Y:S05]  /*1e10*/  BSSY.RECONVERGENT B0, `(.L_x_26) ;  /* 0x0000013000007945 */ /* 0x000fea0003800200 */
        /* <DEDUP_REMOVED lines=11> */
[----:B-1----:R-:W-:Y:S05]  /*1ed0*/  @P0 BRA P1, `(.L_x_27) ;  /* 0x0000000000180947 */ /* 0x002fea0000800000 */
[----:B------:R-:W-:Y:S01]  /*1ee0*/  IMAD.MOV.U32 R48, RZ, RZ, R40 ;  /* 0x000000ffff307224 */ /* 0x000fe200078e0028 */
[----:B------:R-:W-:Y:S01]  /*1ef0*/  MOV R47, R41 ;  /* 0x00000029002f7202 */ /* 0x000fe20000000f00 */
[----:B------:R-:W-:Y:S01]  /*1f00*/  IMAD.MOV.U32 R10, RZ, RZ, R20 ;  /* 0x000000ffff0a7224 */ /* 0x000fe200078e0014 */
[----:B------:R-:W-:Y:S01]  /*1f10*/  MOV R8, 0x1f40 ;  /* 0x00001f4000087802 */ /* 0x000fe20000000f00 */
[----:B------:R-:W-:-:S07]  /*1f20*/  IMAD.MOV.U32 R7, RZ, RZ, R21 ;  /* 0x000000ffff077224 */ /* 0x000fce00078e0015 */
[----:B------:R-:W-:Y:S05]  /*1f30*/  CALL.REL.NOINC `($__internal_0_$__cuda_sm20_div_rn_f64_full) ;  /* 0x0000000400247944 */ /* 0x000fea0003c00000 */
.L_x_27:
[----:B------:R-:W-:Y:S05]  /*1f40*/  BSYNC.RECONVERGENT B0 ;  /* 0x0000000000007941 */ /* 0x000fea0003800200 */
.L_x_26:
        /* <DEDUP_REMOVED lines=19> */
[----:B------:R-:W-:Y:S01]  /*2080*/  MOV R8, 0x20d0 ;  /* 0x000020d000087802 */ /* 0x000fe20000000f00 */
[----:B------:R-:W-:Y:S02]  /*2090*/  IMAD.MOV.U32 R7, RZ, RZ, R21 ;  /* 0x000000ffff077224 */ /* 0x000fe400078e0015 */
[----:B------:R-:W-:Y:S02]  /*20a0*/  IMAD.MOV.U32 R48, RZ, RZ, R42 ;  /* 0x000000ffff307224 */ /* 0x000fe400078e002a */
[----:B------:R-:W-:-:S07]  /*20b0*/  IMAD.MOV.U32 R47, RZ, RZ, R43 ;  /* 0x000000ffff2f7224 */ /* 0x000fce00078e002b */
[----:B------:R-:W-:Y:S05]  /*20c0*/  CALL.REL.NOINC `($__internal_0_$__cuda_sm20_div_rn_f64_full) ;  /* 0x0000000000c07944 */ /* 0x000fea0003c00000 */
[----:B------:R-:W-:Y:S01]  /*20d0*/  MOV R8, R10 ;  /* 0x0000000a00087202 */ /* 0x000fe20000000f00 */
[----:B------:R-:W-:-:S07]  /*20e0*/  IMAD.MOV.U32 R9, RZ, RZ, R11 ;  /* 0x000000ffff097224 */ /* 0x000fce00078e000b */
.L_x_29:
[----:B------:R-:W-:Y:S05]  /*20f0*/  BSYNC.RECONVERGENT B0 ;  /* 0x0000000000007941 */ /* 0x000fea0003800200 */
.L_x_28:
[----:B------:R-:W2:Y:S04]  /*2100*/  LDG.E.64 R10, desc[UR6][R18.64] ;  /* 0x00000006120a7981 */ /* 0x000ea8000c1e1b00 */
[----:B------:R-:W3:Y:S04]  /*2110*/  LDG.E.64 R38, desc[UR6][R38.64+0x10] ;  /* 0x0000100626267981 */ /* 0x000ee8000c1e1b00 */
[----:B------:R-:W3:Y:S04]  /*2120*/  LDG.E.64 R36, desc[UR6][R36.64] ;  /* 0x0000000624247981 */ /* 0x000ee8000c1e1b00 */
[----:B------:R-:W4:Y:S04]  /*2130*/  LDG.E.64 R24, desc[UR6][R24.64+0x8] ;  /* 0x0000080618187981 */ /* 0x000f28000c1e1b00 */
[----:B------:R-:W5:Y:S01]  /*2140*/  LDG.E.64 R16, desc[UR6][R16.64+0x10] ;  /* 0x0000100610107981 */ /* 0x000f62000c1e1b00 */
[C---:B------:R-:W-:Y:S01]  /*2150*/  DADD R20, R28.reuse, R28 ;  /* 0x000000001c147229 */ /* 0x040fe2000000001c */
[----:B------:R-:W0:Y:S01]  /*2160*/  LDCU.128 UR8, c[0x0][0x380] ;  /* 0x00007000ff0877ac */ /* 0x000e220008000c00 */
[----:B--2---:R-:W-:-:S02]  /*2170*/  DADD R28, R28, -R10 ;  /* 0x000000001c1c7229 */ /* 0x004fc4000000080a */
[----:B---3--:R-:W-:-:S06]  /*2180*/  DADD R12, R38, -R36 ;  /* 0x00000000260c7229 */ /* 0x008fcc0000000824 */
[----:B------:R-:W-:Y:S02]  /*2190*/  DFMA R22, R28, -R8, R22 ;  /* 0x800000081c16722b */ /* 0x000fe40000000016 */
[----:B----4-:R-:W-:Y:S01]  /*21a0*/  DADD R30, R24, -R20 ;  /* 0x00000000181e7229 */ /* 0x010fe20000000814 */
[C---:B------:R-:W-:Y:S01]  /*21b0*/  SHF.L.U64.HI R8, R5.reuse, 0x3, R0 ;  /* 0x0000000305087819 */ /* 0x040fe20000010200 */
[----:B------:R-:W-:Y:S01]  /*21c0*/  IMAD.SHL.U32 R5, R5, 0x8, RZ ;  /* 0x0000000805057824 */ /* 0x000fe200078e00ff */
[----:B------:R-:W-:Y:S01]  /*21d0*/  SHF.R.U32.HI R0, RZ, 0x1d, R4 ;  /* 0x0000001dff007819 */ /* 0x000fe20000011604 */
[----:B-----5:R-:W-:Y:S02]  /*21e0*/  DADD R20, -R20, R16 ;  /* 0x0000000014147229 */ /* 0x020fe40000000110 */
[----:B------:R-:W-:Y:S01]  /*21f0*/  DFMA R12, R12, -R2, R22 ;  /* 0x800000020c0c722b */ /* 0x000fe20000000016 */
[----:B------:R-:W-:Y:S01]  /*2200*/  IMAD.MOV.U32 R16, RZ, RZ, 0x0 ;  /* 0x00000000ff107424 */ /* 0x000fe200078e00ff */
[----:B------:R-:W-:Y:S01]  /*2210*/  DADD R30, R26, R30 ;  /* 0x000000001a1e7229 */ /* 0x000fe2000000001e */
[----:B------:R-:W-:Y:S01]  /*2220*/  IMAD.MOV.U32 R23, RZ, RZ, 0x28 ;  /* 0x00000028ff177424 */ /* 0x000fe200078e00ff */
[C---:B0-----:R-:W-:Y:S01]  /*2230*/  IADD3 R2, P0, PT, R5.reuse, UR8, RZ ;  /* 0x0000000805027c10 */ /* 0x041fe2000ff1e0ff */
[----:B------:R-:W-:Y:S01]  /*2240*/  IMAD.MOV.U32 R17, RZ, RZ, 0x3ff00000 ;  /* 0x3ff00000ff117424 */ /* 0x000fe200078e00ff */
[----:B------:R-:W-:Y:S01]  /*2250*/  DADD R20, R10, R20 ;  /* 0x000000000a147229 */ /* 0x000fe20000000014 */
[----:B------:R-:W-:Y:S01]  /*2260*/  IMAD R23, R6, R23, 0x28 ;  /* 0x0000002806177424 */ /* 0x000fe200078e0217 */
[----:B------:R-:W-:Y:S01]  /*2270*/  IADD3.X R3, PT, PT, R8, UR9, RZ, P0, !PT ;  /* 0x0000000908037c10 */ /* 0x000fe200087fe4ff */
[----:B------:R-:W-:Y:S01]  /*2280*/  IMAD.SHL.U32 R10, R4, 0x8, RZ ;  /* 0x00000008040a7824 */ /* 0x000fe200078e00ff */
[----:B------:R-:W-:Y:S01]  /*2290*/  DFMA R12, R30, R32, R12 ;  /* 0x000000201e0c722b */ /* 0x000fe2000000000c */
[----:B------:R-:W-:-:S03]  /*22a0*/  IADD3 R4, P1, PT, R5, UR10, RZ ;  /* 0x0000000a05047c10 */ /* 0x000fc6000ff3e0ff */
[C---:B------:R-:W-:Y:S02]  /*22b0*/  IADD3 R6, P2, PT, R10.reuse, UR8, RZ ;  /* 0x000000080a067c10 */ /* 0x040fe4000ff5e0ff */
[----:B------:R-:W-:Y:S02]  /*22c0*/  IADD3 R10, P3, PT, R10, UR10, RZ ;  /* 0x0000000a0a0a7c10 */ /* 0x000fe4000ff7e0ff */
[----:B------:R-:W-:Y:S01]  /*22d0*/  DFMA R12, R20, R14, R12 ;  /* 0x0000000e140c722b */ /* 0x000fe2000000000c */
[C---:B------:R-:W-:Y:S02]  /*22e0*/  IADD3.X R7, PT, PT, R0.reuse, UR9, RZ, P2, !PT ;  /* 0x0000000900077c10 */ /* 0x040fe400097fe4ff */
[----:B------:R-:W-:Y:S02]  /*22f0*/  IADD3.X R11, PT, PT, R0, UR11, RZ, P3, !PT ;  /* 0x0000000b000b7c10 */ /* 0x000fe40009ffe4ff */
[----:B------:R-:W-:Y:S01]  /*2300*/  IADD3.X R5, PT, PT, R8, UR11, RZ, P1, !PT ;  /* 0x0000000b08057c10 */ /* 0x000fe20008ffe4ff */
[C---:B------:R-:W-:Y:S01]  /*2310*/  IMAD.WIDE R8, R23.reuse, 0x8, R6 ;  /* 0x0000000817087825 */ /* 0x040fe200078e0206 */
[----:B------:R-:W-:Y:S03]  /*2320*/  STG.E.64 desc[UR6][R18.64+0x8], R12 ;  /* 0x0000080c12007986 */ /* 0x000fe6000c101b06 */
[----:B------:R-:W-:Y:S01]  /*2330*/  IMAD.WIDE R14, R23, 0x8, R10 ;  /* 0x00000008170e7825 */ /* 0x000fe200078e020a */
[----:B------:R-:W-:Y:S04]  /*2340*/  STG.E.64 desc[UR6][R2.64+0x140], R16 ;  /* 0x0001401002007986 */ /* 0x000fe8000c101b06 */
[----:B------:R-:W-:Y:S04]  /*2350*/  STG.E.64 desc[UR6][R2.64], RZ ;  /* 0x000000ff02007986 */ /* 0x000fe8000c101b06 */
[----:B------:R-:W-:Y:S04]  /*2360*/  STG.E.64 desc[UR6][R4.64], RZ ;  /* 0x000000ff04007986 */ /* 0x000fe8000c101b06 */
[----:B------:R-:W-:Y:S04]  /*2370*/  STG.E.64 desc[UR6][R4.64+0x140], RZ ;  /* 0x000140ff04007986 */ /* 0x000fe8000c101b06 */
[----:B------:R-:W-:Y:S04]  /*2380*/  STG.E.64 desc[UR6][R6.64+0x8], RZ ;  /* 0x000008ff06007986 */ /* 0x000fe8000c101b06 */
[----:B------:R-:W-:Y:S04]  /*2390*/  STG.E.64 desc[UR6][R8.64+0x8], RZ ;  /* 0x000008ff08007986 */ /* 0x000fe8000c101b06 */
[----:B------:R-:W-:Y:S04]  /*23a0*/  STG.E.64 desc[UR6][R10.64+0x8], RZ ;  /* 0x000008ff0a007986 */ /* 0x000fe8000c101b06 */
[----:B------:R-:W-:Y:S01]  /*23b0*/  STG.E.64 desc[UR6][R14.64+0x8], RZ ;  /* 0x000008ff0e007986 */ /* 0x000fe2000c101b06 */
[----:B------:R-:W-:Y:S05]  /*23c0*/  EXIT ;  /* 0x000000000000794d */ /* 0x000fea0003800000 */
        .weak           $__internal_0_$__cuda_sm20_div_rn_f64_full
        .type           $__internal_0_$__cuda_sm20_div_rn_f64_full,@function
        .size           $__internal_0_$__cuda_sm20_div_rn_f64_full,($_Z6cavityPdS_S_S_S_S_S_ii$__internal_accurate_pow - $__internal_0_$__cuda_sm20_div_rn_f64_full)
$__internal_0_$__cuda_sm20_div_rn_f64_full:
[----:B------:R-:W-:Y:S01]  /*23d0*/  MOV R57, R7 ;  /* 0x0000000700397202 */ /* 0x000fe20000000f00 */
[----:B------:R-:W-:Y:S01]  /*23e0*/  IMAD.MOV.U32 R46, RZ, RZ, R48 ;  /* 0x000000ffff2e7224 */ /* 0x000fe200078e0030 */
[----:B------:R-:W-:Y:S01]  /*23f0*/  FSETP.GEU.AND P0, PT, |R47|, 1.469367938527859385e-39, PT ;  /* 0x001000002f00780b */ /* 0x000fe20003f0e200 */
[----:B------:R-:W-:Y:S01]  /*2400*/  IMAD.MOV.U32 R56, RZ, RZ, R10 ;  /* 0x000000ffff387224 */ /* 0x000fe200078e000a */
[----:B------:R-:W-:Y:S01]  /*2410*/  FSETP.GEU.AND P2, PT, |R57|, 1.469367938527859385e-39, PT ;  /* 0x001000003900780b */ /* 0x000fe20003f4e200 */
[----:B------:R-:W-:Y:S01]  /*2420*/  IMAD.MOV.U32 R9, RZ, RZ, 0x1ca00000 ;  /* 0x1ca00000ff097424 */ /* 0x000fe200078e00ff */
[----:B------:R-:W-:Y:S01]  /*2430*/  LOP3.LUT R49, R47, 0x800fffff, RZ, 0xc0, !PT ;  /* 0x800fffff2f317812 */ /* 0x000fe200078ec0ff */
[----:B------:R-:W-:Y:S01]  /*2440*/  IMAD.MOV.U32 R60, RZ, RZ, R56 ;  /* 0x000000ffff3c7224 */ /* 0x000fe200078e0038 */
[----:B------:R-:W-:Y:S01]  /*2450*/  LOP3.LUT R7, R57, 0x7ff00000, RZ, 0xc0, !PT ;  /* 0x7ff0000039077812 */ /* 0x000fe200078ec0ff */
[----:B------:R-:W-:Y:S01]  /*2460*/  IMAD.MOV.U32 R58, RZ, RZ, 0x1 ;  /* 0x00000001ff3a7424 */ /* 0x000fe200078e00ff */
[----:B------:R-:W-:Y:S01]  /*2470*/  LOP3.LUT R49, R49, 0x3ff00000, RZ, 0xfc, !PT ;  /* 0x3ff0000031317812 */ /* 0x000fe200078efcff */
[----:B------:R-:W-:Y:S04]  /*2480*/  BSSY.RECONVERGENT B1, `(.L_x_30) ;  /* 0x0000053000017945 */ /* 0x000fe80003800200 */
[----:B------:R-:W-:-:S02]  /*2490*/  @!P0 DMUL R48, R46, 8.98846567431157953865e+307 ;  /* 0x7fe000002e308828 */ /* 0x000fc40000000000 */
[----:B------:R-:W-:Y:S01]  /*24a0*/  @!P2 LOP3.LUT R10, R47, 0x7ff00000, RZ, 0xc0, !PT ;  /* 0x7ff000002f0aa812 */ /* 0x000fe200078ec0ff */
[----:B------:R-:W-:-:S03]  /*24b0*/  @!P2 IMAD.MOV.U32 R62, RZ, RZ, RZ ;  /* 0x000000ffff3ea224 */ /* 0x000fc600078e00ff */
[----:B------:R-:W-:Y:S01]  /*24c0*/  @!P2 ISETP.GE.U32.AND P3, PT, R7, R10, PT ;  /* 0x0000000a0700a20c */ /* 0x000fe20003f66070 */
[----:B------:R-:W0:Y:S01]  /*24d0*/  MUFU.RCP64H R59, R49 ;  /* 0x00000031003b7308 */ /* 0x000e220000001800 */
[----:B------:R-:W-:Y:S02]  /*24e0*/  LOP3.LUT R10, R47, 0x7ff00000, RZ, 0xc0, !PT ;  /* 0x7ff000002f0a7812 */ /* 0x000fe400078ec0ff */
[----:B------:R-:W-:Y:S02]  /*24f0*/  @!P2 SEL R11, R9, 0x63400000, !P3 ;  /* 0x63400000090ba807 */ /* 0x000fe40005800000 */
[----:B------:R-:W-:Y:S02]  /*2500*/  ISETP.GE.U32.AND P1, PT, R7, R10, PT ;  /* 0x0000000a0700720c */ /* 0x000fe40003f26070 */
[----:B------:R-:W-:Y:S02]  /*2510*/  @!P2 LOP3.LUT R11, R11, 0x80000000, R57, 0xf8, !PT ;  /* 0x800000000b0ba812 */ /* 0x000fe400078ef839 */
[----:B------:R-:W-:-:S02]  /*2520*/  SEL R12, R9, 0x63400000, !P1 ;  /* 0x63400000090c7807 */ /* 0x000fc40004800000 */
[----:B------:R-:W-:Y:S01]  /*2530*/  @!P2 LOP3.LUT R63, R11, 0x100000, RZ, 0xfc, !PT ;  /* 0x001000000b3fa812 */ /* 0x000fe200078efcff */
[----:B------:R-:W-:Y:S01]  /*2540*/  IMAD.MOV.U32 R11, RZ, RZ, R7 ;  /* 0x000000ffff0b7224 */ /* 0x000fe200078e0007 */
[----:B------:R-:W-:Y:S02]  /*2550*/  LOP3.LUT R61, R12, 0x800fffff, R57, 0xf8, !PT ;  /* 0x800fffff0c3d7812 */ /* 0x000fe400078ef839 */
[----:B------:R-:W-:-:S04]  /*2560*/  @!P0 LOP3.LUT R10, R49, 0x7ff00000, RZ, 0xc0, !PT ;  /* 0x7ff00000310a8812 */ /* 0x000fc800078ec0ff */
[----:B------:R-:W-:Y:S02]  /*2570*/  @!P2 DFMA R60, R60, 2, -R62 ;  /* 0x400000003c3ca82b */ /* 0x000fe4000000083e */
[----:B0-----:R-:W-:-:S08]  /*2580*/  DFMA R62, R58, -R48, 1 ;  /* 0x3ff000003a3e742b */ /* 0x001fd00000000830 */
[----:B------:R-:W-:Y:S01]  /*2590*/  DFMA R62, R62, R62, R62 ;  /* 0x0000003e3e3e722b */ /* 0x000fe2000000003e */
[----:B------:R-:W-:-:S05]  /*25a0*/  @!P2 LOP3.LUT R11, R61, 0x7ff00000, RZ, 0xc0, !PT ;  /* 0x7ff000003d0ba812 */ /* 0x000fca00078ec0ff */
[----:B------:R-:W-:Y:S02]  /*25b0*/  VIADD R12, R11, 0xffffffff ;  /* 0xffffffff0b0c7836 */ /* 0x000fe40000000000 */
[----:B------:R-:W-:-:S03]  /*25c0*/  DFMA R58, R58, R62, R58 ;  /* 0x0000003e3a3a722b */ /* 0x000fc6000000003a */
[----:B------:R-:W-:Y:S02]  /*25d0*/  ISETP.GT.U32.AND P0, PT, R12, 0x7feffffe, PT ;  /* 0x7feffffe0c00780c */ /* 0x000fe40003f04070 */
[----:B------:R-:W-:-:S03]  /*25e0*/  IADD3 R12, PT, PT, R10, -0x1, RZ ;  /* 0xffffffff0a0c7810 */ /* 0x000fc60007ffe0ff */
[----:B------:R-:W-:Y:S01]  /*25f0*/  DFMA R64, R58, -R48, 1 ;  /* 0x3ff000003a40742b */ /* 0x000fe20000000830 */
[----:B------:R-:W-:-:S07]  /*2600*/  ISETP.GT.U32.OR P0, PT, R12, 0x7feffffe, P0 ;  /* 0x7feffffe0c00780c */ /* 0x000fce0000704470 */
[----:B------:R-:W-:-:S08]  /*2610*/  DFMA R64, R58, R64, R58 ;  /* 0x000000403a40722b */ /* 0x000fd0000000003a */
[----:B------:R-:W-:-:S08]  /*2620*/  DMUL R62, R64, R60 ;  /* 0x0000003c403e7228 */ /* 0x000fd00000000000 */
[----:B------:R-:W-:-:S08]  /*2630*/  DFMA R58, R62, -R48, R60 ;  /* 0x800000303e3a722b */ /* 0x000fd0000000003c */
[----:B------:R-:W-:Y:S01]  /*2640*/  DFMA R58, R64, R58, R62 ;  /* 0x0000003a403a722b */ /* 0x000fe2000000003e */
[----:B------:R-:W-:Y:S10]  /*2650*/  @P0 BRA `(.L_x_31) ;  /* 0x0000000000740947 */ /* 0x000ff40003800000 */
[----:B------:R-:W-:-:S04]  /*2660*/  LOP3.LUT R10, R47, 0x7ff00000, RZ, 0xc0, !PT ;  /* 0x7ff000002f0a7812 */ /* 0x000fc800078ec0ff */
[CC--:B------:R-:W-:Y:S02]  /*2670*/  ISETP.GE.U32.AND P0, PT, R7.reuse, R10.reuse, PT ;  /* 0x0000000a0700720c */ /* 0x0c0fe40003f06070 */
[----:B------:R-:W-:Y:S02]  /*2680*/  VIADDMNMX R7, R7, -R10, 0xb9600000, !PT ;  /* 0xb960000007077446 */ /* 0x000fe4000780090a */
[----:B------:R-:W-:Y:S02]  /*2690*/  SEL R10, R9, 0x63400000, !P0 ;  /* 0x63400000090a7807 */ /* 0x000fe40004000000 */
[----:B------:R-:W-:-:S05]  /*26a0*/  VIMNMX R7, PT, PT, R7, 0x46a00000, PT ;  /* 0x46a0000007077848 */ /* 0x000fca0003fe0100 */
[----:B------:R-:W-:Y:S02]  /*26b0*/  IMAD.IADD R7, R7, 0x1, -R10 ;  /* 0x0000000107077824 */ /* 0x000fe400078e0a0a */
[----:B------:R-:W-:Y:S02]  /*26c0*/  IMAD.MOV.U32 R10, RZ, RZ, RZ ;  /* 0x000000ffff0a7224 */ /* 0x000fe400078e00ff */
[----:B------:R-:W-:-:S06]  /*26d0*/  VIADD R11, R7, 0x7fe00000 ;  /* 0x7fe00000070b7836 */ /* 0x000fcc0000000000 */
[----:B------:R-:W-:-:S10]  /*26e0*/  DMUL R62, R58, R10 ;  /* 0x0000000a3a3e7228 */ /* 0x000fd40000000000 */
[----:B------:R-:W-:-:S13]  /*26f0*/  FSETP.GTU.AND P0, PT, |R63|, 1.469367938527859385e-39, PT ;  /* 0x001000003f00780b */ /* 0x000fda0003f0c200 */
[----:B------:R-:W-:Y:S05]  /*2700*/  @P0 BRA `(.L_x_32) ;  /* 0x0000000000a80947 */ /* 0x000fea0003800000 */
[----:B------:R-:W-:Y:S01]  /*2710*/  DFMA R48, R58, -R48, R60 ;  /* 0x800000303a30722b */ /* 0x000fe2000000003c */
[----:B------:R-:W-:-:S09]  /*2720*/  IMAD.MOV.U32 R10, RZ, RZ, RZ ;  /* 0x000000ffff0a7224 */ /* 0x000fd200078e00ff */
[C---:B------:R-:W-:Y:S02]  /*2730*/  FSETP.NEU.AND P0, PT, R49.reuse, RZ, PT ;  /* 0x000000ff3100720b */ /* 0x040fe40003f0d000 */
[----:B------:R-:W-:-:S04]  /*2740*/  LOP3.LUT R46, R49, 0x80000000, R47, 0x48, !PT ;  /* 0x80000000312e7812 */ /* 0x000fc800078e482f */
[----:B------:R-:W-:-:S07]  /*2750*/  LOP3.LUT R11, R46, R11, RZ, 0xfc, !PT ;  /* 0x0000000b2e0b7212 */ /* 0x000fce00078efcff */
[----:B------:R-:W-:Y:S05]  /*2760*/  @!P0 BRA `(.L_x_32) ;  /* 0x0000000000908947 */ /* 0x000fea0003800000 */
[----:B------:R-:W-:Y:S01]  /*2770*/  IMAD.MOV R49, RZ, RZ, -R7 ;  /* 0x000000ffff317224 */ /* 0x000fe200078e0a07 */
[----:B------:R-:W-:Y:S01]  /*2780*/  DMUL.RP R10, R58, R10 ;  /* 0x0000000a3a0a7228 */ /* 0x000fe20000008000 */
[----:B------:R-:W-:Y:S01]  /*2790*/  IMAD.MOV.U32 R48, RZ, RZ, RZ ;  /* 0x000000ffff307224 */ /* 0x000fe200078e00ff */
[----:B------:R-:W-:-:S05]  /*27a0*/  IADD3 R7, PT, PT, -R7, -0x43300000, RZ ;  /* 0xbcd0000007077810 */ /* 0x000fca0007ffe1ff */
[----:B------:R-:W-:-:S03]  /*27b0*/  DFMA R48, R62, -R48, R58 ;  /* 0x800000303e30722b */ /* 0x000fc6000000003a */
[----:B------:R-:W-:-:S07]  /*27c0*/  LOP3.LUT R46, R11, R46, RZ, 0x3c, !PT ;  /* 0x0000002e0b2e7212 */ /* 0x000fce00078e3cff */
[----:B------:R-:W-:-:S04]  /*27d0*/  FSETP.NEU.AND P0, PT, |R49|, R7, PT ;  /* 0x000000073100720b */ /* 0x000fc80003f0d200 */
[----:B------:R-:W-:Y:S02]  /*27e0*/  FSEL R11, R46, R63, !P0 ;  /* 0x0000003f2e0b7208 */ /* 0x000fe40004000000 */
[----:B------:R-:W-:-:S03]  /*27f0*/  FSEL R10, R10, R62, !P0 ;  /* 0x0000003e0a0a7208 */ /* 0x000fc60004000000 */
[----:B------:R-:W-:Y:S01]  /*2800*/  IMAD.MOV.U32 R63, RZ, RZ, R11 ;  /* 0x000000ffff3f7224 */ /* 0x000fe200078e000b */
[----:B------:R-:W-:Y:S01]  /*2810*/  MOV R62, R10 ;  /* 0x0000000a003e7202 */ /* 0x000fe20000000f00 */
[----:B------:R-:W-:Y:S06]  /*2820*/  BRA `(.L_x_32) ;  /* 0x0000000000607947 */ /* 0x000fec0003800000 */
.L_x_31:
[----:B------:R-:W-:-:S14]  /*2830*/  DSETP.NAN.AND P0, PT, R56, R56, PT ;  /* 0x000000383800722a */ /* 0x000fdc0003f08000 */
[----:B------:R-:W-:Y:S05]  /*2840*/  @P0 BRA `(.L_x_33) ;  /* 0x00000000004c0947 */ /* 0x000fea0003800000 */
[----:B------:R-:W-:-:S14]  /*2850*/  DSETP.NAN.AND P0, PT, R46, R46, PT ;  /* 0x0000002e2e00722a */ /* 0x000fdc0003f08000 */
[----:B------:R-:W-:Y:S05]  /*2860*/  @P0 BRA `(.L_x_34) ;  /* 0x0000000000340947 */ /* 0x000fea0003800000 */
[----:B------:R-:W-:Y:S01]  /*2870*/  ISETP.NE.AND P0, PT, R11, R10, PT ;  /* 0x0000000a0b00720c */ /* 0x000fe20003f05270 */
[----:B------:R-:W-:Y:S02]  /*2880*/  IMAD.MOV.U32 R62, RZ, RZ, 0x0 ;  /* 0x00000000ff3e7424 */ /* 0x000fe400078e00ff */
[----:B------:R-:W-:-:S10]  /*2890*/  IMAD.MOV.U32 R63, RZ, RZ, -0x80000 ;  /* 0xfff80000ff3f7424 */ /* 0x000fd400078e00ff */
[----:B------:R-:W-:Y:S05]  /*28a0*/  @!P0 BRA `(.L_x_32) ;  /* 0x0000000000408947 */ /* 0x000fea0003800000 */
[----:B------:R-:W-:Y:S02]  /*28b0*/  ISETP.NE.AND P0, PT, R11, 0x7ff00000, PT ;  /* 0x7ff000000b00780c */ /* 0x000fe40003f05270 */
[----:B------:R-:W-:Y:S02]  /*28c0*/  LOP3.LUT R47, R57, 0x80000000, R47, 0x48, !PT ;  /* 0x80000000392f7812 */ /* 0x000fe400078e482f */
[----:B------:R-:W-:-:S13]  /*28d0*/  ISETP.EQ.OR P0, PT, R10, RZ, !P0 ;  /* 0x000000ff0a00720c */ /* 0x000fda0004702670 */
[----:B------:R-:W-:Y:S01]  /*28e0*/  @P0 LOP3.LUT R7, R47, 0x7ff00000, RZ, 0xfc, !PT ;  /* 0x7ff000002f070812 */ /* 0x000fe200078efcff */
[----:B------:R-:W-:Y:S02]  /*28f0*/  @!P0 IMAD.MOV.U32 R62, RZ, RZ, RZ ;  /* 0x000000ffff3e8224 */ /* 0x000fe400078e00ff */
[----:B------:R-:W-:Y:S01]  /*2900*/  @!P0 IMAD.MOV.U32 R63, RZ, RZ, R47 ;  /* 0x000000ffff3f8224 */ /* 0x000fe200078e002f */
[----:B------:R-:W-:Y:S01]  /*2910*/  @P0 MOV R63, R7 ;  /* 0x00000007003f0202 */ /* 0x000fe20000000f00 */
[----:B------:R-:W-:Y:S01]  /*2920*/  @P0 IMAD.MOV.U32 R62, RZ, RZ, RZ ;  /* 0x000000ffff3e0224 */ /* 0x000fe200078e00ff */
[----:B------:R-:W-:Y:S06]  /*2930*/  BRA `(.L_x_32) ;  /* 0x00000000001c7947 */ /* 0x000fec0003800000 */
.L_x_34:
[----:B------:R-:W-:Y:S01]  /*2940*/  LOP3.LUT R7, R47, 0x80000, RZ, 0xfc, !PT ;  /* 0x000800002f077812 */ /* 0x000fe200078efcff */
[----:B------:R-:W-:-:S04]  /*2950*/  IMAD.MOV.U32 R62, RZ, RZ, R46 ;  /* 0x000000ffff3e7224 */ /* 0x000fc800078e002e */
[----:B------:R-:W-:Y:S01]  /*2960*/  IMAD.MOV.U32 R63, RZ, RZ, R7 ;  /* 0x000000ffff3f7224 */ /* 0x000fe200078e0007 */
[----:B------:R-:W-:Y:S06]  /*2970*/  BRA `(.L_x_32) ;  /* 0x00000000000c7947 */ /* 0x000fec0003800000 */
.L_x_33:
[----:B------:R-:W-:Y:S01]  /*2980*/  LOP3.LUT R7, R57, 0x80000, RZ, 0xfc, !PT ;  /* 0x0008000039077812 */ /* 0x000fe200078efcff */
[----:B------:R-:W-:-:S04]  /*2990*/  IMAD.MOV.U32 R62, RZ, RZ, R56 ;  /* 0x000000ffff3e7224 */ /* 0x000fc800078e0038 */
[----:B------:R-:W-:-:S07]  /*29a0*/  IMAD.MOV.U32 R63, RZ, RZ, R7 ;  /* 0x000000ffff3f7224 */ /* 0x000fce00078e0007 */
.L_x_32:
[----:B------:R-:W-:Y:S05]  /*29b0*/  BSYNC.RECONVERGENT B1 ;  /* 0x0000000000017941 */ /* 0x000fea0003800200 */
.L_x_30:
[----:B------:R-:W-:Y:S02]  /*29c0*/  HFMA2 R9, -RZ, RZ, 0, 0 ;  /* 0x00000000ff097431 */ /* 0x000fe400000001ff */
[----:B------:R-:W-:Y:S02]  /*29d0*/  IMAD.MOV.U32 R10, RZ, RZ, R62 ;  /* 0x000000ffff0a7224 */ /* 0x000fe400078e003e */
[----:B------:R-:W-:Y:S01]  /*29e0*/  IMAD.MOV.U32 R11, RZ, RZ, R63 ;  /* 0x000000ffff0b7224 */ /* 0x000fe200078e003f */
[----:B------:R-:W-:Y:S06]  /*29f0*/  RET.REL.NODEC R8 `(_Z6cavityPdS_S_S_S_S_S_ii) ;  /* 0xffffffd408807950 */ /* 0x000fec0003c3ffff */
        .type           $_Z6cavityPdS_S_S_S_S_S_ii$__internal_accurate_pow,@function
        .size           $_Z6cavityPdS_S_S_S_S_S_ii$__internal_accurate_pow,(.L_x_38 - $_Z6cavityPdS_S_S_S_S_S_ii$__internal_accurate_pow)
$_Z6cavityPdS_S_S_S_S_S_ii$__internal_accurate_pow:
[----:B------:R-:W-:Y:S01]  /*2a00*/  ISETP.GT.U32.AND P0, PT, R7, 0xfffff, PT ;  /* 0x000fffff0700780c */ /* 0x000fe20003f04070 */
[----:B------:R-:W-:Y:S01]  /*2a10*/  IMAD.MOV.U32 R8, RZ, RZ, R52 ;  /* 0x000000ffff087224 */ /* 0x000fe200078e0034 */
[----:B------:R-:W-:Y:S01]  /*2a20*/  UMOV UR4, 0x7d2cafe2 ;  /* 0x7d2cafe200047882 */ /* 0x000fe20000000000 */
[--C-:B------:R-:W-:Y:S01]  /*2a30*/  IMAD.MOV.U32 R9, RZ, RZ, R7.reuse ;  /* 0x000000ffff097224 */ /* 0x100fe200078e0007 */
[----:B------:R-:W-:Y:S01]  /*2a40*/  UMOV UR5, 0x3eb0f5ff ;  /* 0x3eb0f5ff00057882 */ /* 0x000fe20000000000 */
[--C-:B------:R-:W-:Y:S01]  /*2a50*/  IMAD.MOV.U32 R10, RZ, RZ, R7.reuse ;  /* 0x000000ffff0a7224 */ /* 0x100fe200078e0007 */
[----:B------:R-:W-:Y:S01]  /*2a60*/  SHF.R.U32.HI R7, RZ, 0x14, R7 ;  /* 0x00000014ff077819 */ /* 0x000fe20000011607 */
[----:B------:R-:W-:Y:S01]  /*2a70*/  IMAD.MOV.U32 R42, RZ, RZ, RZ ;  /* 0x000000ffff2a7224 */ /* 0x000fe200078e00ff */
[----:B------:R-:W-:Y:S01]  /*2a80*/  UMOV UR8, 0x3b39803f ;  /* 0x3b39803f00087882 */ /* 0x000fe20000000000 */
[----:B------:R-:W-:Y:S01]  /*2a90*/  IMAD.MOV.U32 R38, RZ, RZ, 0x41ad3b5a ;  /* 0x41ad3b5aff267424 */ /* 0x000fe200078e00ff */
[----:B------:R-:W-:Y:S01]  /*2aa0*/  UMOV UR9, 0x3c7abc9e ;  /* 0x3c7abc9e00097882 */ /* 0x000fe20000000000 */
[----:B------:R-:W-:-:S02]  /*2ab0*/  IMAD.MOV.U32 R39, RZ, RZ, 0x3ed0f5d2 ;  /* 0x3ed0f5d2ff277424 */ /* 0x000fc400078e00ff */
[----:B------:R-:W-:-:S10]  /*2ac0*/  @!P0 DMUL R8, R8, 1.80143985094819840000e+16 ;  /* 0x4350000008088828 */ /* 0x000fd40000000000 */
[----:B------:R-:W-:Y:S01]  /*2ad0*/  @!P0 IMAD.MOV.U32 R10, RZ, RZ, R9 ;  /* 0x000000ffff0a8224 */ /* 0x000fe200078e0009 */
[----:B------:R-:W-:Y:S01]  /*2ae0*/  @!P0 LEA.HI R7, R9, 0xffffffca, RZ, 0xc ;  /* 0xffffffca09078811 */ /* 0x000fe200078f60ff */
[----:B------:R-:W-:-:S03]  /*2af0*/  @!P0 IMAD.MOV.U32 R52, RZ, RZ, R8 ;  /* 0x000000ffff348224 */ /* 0x000fc600078e0008 */
[----:B------:R-:W-:Y:S01]  /*2b00*/  LOP3.LUT R10, R10, 0x800fffff, RZ, 0xc0, !PT ;  /* 0x800fffff0a0a7812 */ /* 0x000fe200078ec0ff */
[----:B------:R-:W-:-:S03]  /*2b10*/  VIADD R8, R7, 0xfffffc01 ;  /* 0xfffffc0107087836 */ /* 0x000fc60000000000 */
[----:B------:R-:W-:-:S04]  /*2b20*/  LOP3.LUT R53, R10, 0x3ff00000, RZ, 0xfc, !PT ;  /* 0x3ff000000a357812 */ /* 0x000fc800078efcff */
[----:B------:R-:W-:-:S13]  /*2b30*/  ISETP.GE.U32.AND P1, PT, R53, 0x3ff6a09f, PT ;  /* 0x3ff6a09f3500780c */ /* 0x000fda0003f26070 */
[----:B------:R-:W-:Y:S01]  /*2b40*/  @P1 VIADD R11, R53, 0xfff00000 ;  /* 0xfff00000350b1836 */ /* 0x000fe20000000000 */
[----:B------:R-:W-:-:S04]  /*2b50*/  @P1 IADD3 R8, PT, PT, R7, -0x3fe, RZ ;  /* 0xfffffc0207081810 */ /* 0x000fc80007ffe0ff */
[----:B------:R-:W-:-:S06]  /*2b60*/  @P1 MOV R53, R11 ;  /* 0x0000000b00351202 */ /* 0x000fcc0000000f00 */
[C---:B------:R-:W-:Y:S02]  /*2b70*/  DADD R30, R52.reuse, 1 ;  /* 0x3ff00000341e7429 */ /* 0x040fe40000000000 */
[----:B------:R-:W-:-:S04]  /*2b80*/  DADD R52, R52, -1 ;  /* 0xbff0000034347429 */ /* 0x000fc80000000000 */
[----:B------:R-:W0:Y:S02]  /*2b90*/  MUFU.RCP64H R43, R31 ;  /* 0x0000001f002b7308 */ /* 0x000e240000001800 */
[----:B0-----:R-:W-:-:S08]  /*2ba0*/  DFMA R10, -R30, R42, 1 ;  /* 0x3ff000001e0a742b */ /* 0x001fd0000000012a */
[----:B------:R-:W-:-:S08]  /*2bb0*/  DFMA R10, R10, R10, R10 ;  /* 0x0000000a0a0a722b */ /* 0x000fd0000000000a */
[----:B------:R-:W-:-:S08]  /*2bc0*/  DFMA R42, R42, R10, R42 ;  /* 0x0000000a2a2a722b */ /* 0x000fd0000000002a */
[----:B------:R-:W-:-:S08]  /*2bd0*/  DMUL R10, R52, R42 ;  /* 0x0000002a340a7228 */ /* 0x000fd00000000000 */
[----:B------:R-:W-:-:S08]  /*2be0*/  DFMA R10, R52, R42, R10 ;  /* 0x0000002a340a722b */ /* 0x000fd0000000000a */
[----:B------:R-:W-:Y:S02]  /*2bf0*/  DMUL R48, R10, R10 ;  /* 0x0000000a0a307228 */ /* 0x000fe40000000000 */
[----:B------:R-:W-:-:S06]  /*2c00*/  DADD R44, R52, -R10 ;  /* 0x00000000342c7229 */ /* 0x000fcc000000080a */
[----:B------:R-:W-:Y:S01]  /*2c10*/  DFMA R30, R48, UR4, R38 ;  /* 0x00000004301e7c2b */ /* 0x000fe20008000026 */
[----:B------:R-:W-:Y:S01]  /*2c20*/  UMOV UR4, 0x75488a3f ;  /* 0x75488a3f00047882 */ /* 0x000fe20000000000 */
[----:B------:R-:W-:Y:S01]  /*2c30*/  UMOV UR5, 0x3ef3b20a ;  /* 0x3ef3b20a00057882 */ /* 0x000fe20000000000 */
[----:B------:R-:W-:Y:S02]  /*2c40*/  DADD R44, R44, R44 ;  /* 0x000000002c2c7229 */ /* 0x000fe4000000002c */
[----:B------:R-:W-:-:S03]  /*2c50*/  DMUL R38, R10, R10 ;  /* 0x0000000a0a267228 */ /* 0x000fc60000000000 */
[----:B------:R-:W-:Y:S01]  /*2c60*/  DFMA R30, R48, R30, UR4 ;  /* 0x00000004301e7e2b */ /* 0x000fe2000800001e */
[----:B------:R-:W-:Y:S01]  /*2c70*/  UMOV UR4, 0xe4faecd5 ;  /* 0xe4faecd500047882 */ /* 0x000fe20000000000 */
[----:B------:R-:W-:Y:S01]  /*2c80*/  UMOV UR5, 0x3f1745cd ;  /* 0x3f1745cd00057882 */ /* 0x000fe20000000000 */
[----:B------:R-:W-:-:S05]  /*2c90*/  DFMA R44, R52, -R10, R44 ;  /* 0x8000000a342c722b */ /* 0x000fca000000002c */
[----:B------:R-:W-:Y:S01]  /*2ca0*/  DFMA R30, R48, R30, UR4 ;  /* 0x00000004301e7e2b */ /* 0x000fe2000800001e */
[----:B------:R-:W-:Y:S01]  /*2cb0*/  UMOV UR4, 0x258a578b ;  /* 0x258a578b00047882 */ /* 0x000fe20000000000 */
[----:B------:R-:W-:Y:S01]  /*2cc0*/  UMOV UR5, 0x3f3c71c7 ;  /* 0x3f3c71c700057882 */ /* 0x000fe20000000000 */
[----:B------:R-:W-:-:S05]  /*2cd0*/  DMUL R42, R42, R44 ;  /* 0x0000002c2a2a7228 */ /* 0x000fca0000000000 */
[----:B------:R-:W-:Y:S01]  /*2ce0*/  DFMA R30, R48, R30, UR4 ;  /* 0x00000004301e7e2b */ /* 0x000fe2000800001e */
[----:B------:R-:W-:Y:S01]  /*2cf0*/  UMOV UR4, 0x9242b910 ;  /* 0x9242b91000047882 */ /* 0x000fe20000000000 */
[----:B------:R-:W-:-:S03]  /*2d00*/  UMOV UR5, 0x3f624924 ;  /* 0x3f62492400057882 */ /* 0x000fc60000000000 */
[----:B------:R-:W-:Y:S02]  /*2d10*/  VIADD R53, R43, 0x100000 ;  /* 0x001000002b357836 */ /* 0x000fe40000000000 */
[----:B------:R-:W-:Y:S01]  /*2d20*/  IMAD.MOV.U32 R52, RZ, RZ, R42 ;  /* 0x000000ffff347224 */ /* 0x000fe200078e002a */
[----:B------:R-:W-:Y:S01]  /*2d30*/  DFMA R30, R48, R30, UR4 ;  /* 0x00000004301e7e2b */ /* 0x000fe2000800001e */
[----:B------:R-:W-:Y:S01]  /*2d40*/  UMOV UR4, 0x99999dfb ;  /* 0x99999dfb00047882 */ /* 0x000fe20000000000 */
[----:B------:R-:W-:-:S06]  /*2d50*/  UMOV UR5, 0x3f899999 ;  /* 0x3f89999900057882 */ /* 0x000fcc0000000000 */
[----:B------:R-:W-:Y:S01]  /*2d60*/  DFMA R40, R48, R30, UR4 ;  /* 0x0000000430287e2b */ /* 0x000fe2000800001e */
[----:B------:R-:W-:Y:S01]  /*2d70*/  UMOV UR4, 0x55555555 ;  /* 0x5555555500047882 */ /* 0x000fe20000000000 */
[----:B------:R-:W-:-:S06]  /*2d80*/  UMOV UR5, 0x3fb55555 ;  /* 0x3fb5555500057882 */ /* 0x000fcc0000000000 */
[----:B------:R-:W-:-:S08]  /*2d90*/  DFMA R30, R48, R40, UR4 ;  /* 0x00000004301e7e2b */ /* 0x000fd00008000028 */
[----:B------:R-:W-:Y:S01]  /*2da0*/  DADD R46, -R30, UR4 ;  /* 0x000000041e2e7e29 */ /* 0x000fe20008000100 */
[----:B------:R-:W-:Y:S01]  /*2db0*/  UMOV UR4, 0xb9e7b0 ;  /* 0x00b9e7b000047882 */ /* 0x000fe20000000000 */
[----:B------:R-:W-:-:S06]  /*2dc0*/  UMOV UR5, 0x3c46a4cb ;  /* 0x3c46a4cb00057882 */ /* 0x000fcc0000000000 */
[----:B------:R-:W-:Y:S02]  /*2dd0*/  DFMA R46, R48, R40, R46 ;  /* 0x00000028302e722b */ /* 0x000fe4000000002e */
[C---:B------:R-:W-:Y:S02]  /*2de0*/  DMUL R40, R10.reuse, R38 ;  /* 0x000000260a287228 */ /* 0x040fe40000000000 */
[----:B------:R-:W-:-:S04]  /*2df0*/  DFMA R48, R10, R10, -R38 ;  /* 0x0000000a0a30722b */ /* 0x000fc80000000826 */
[----:B------:R-:W-:Y:S01]  /*2e00*/  DADD R44, R46, -UR4 ;  /* 0x800000042e2c7e29 */ /* 0x000fe20008000000 */
[----:B------:R-:W-:Y:S01]  /*2e10*/  UMOV UR4, 0x80000000 ;  /* 0x8000000000047882 */ /* 0x000fe20000000000 */
[C---:B------:R-:W-:Y:S01]  /*2e20*/  DFMA R46, R10.reuse, R38, -R40 ;  /* 0x000000260a2e722b */ /* 0x040fe20000000828 */
[----:B------:R-:W-:Y:S01]  /*2e30*/  UMOV UR5, 0x43300000 ;  /* 0x4330000000057882 */ /* 0x000fe20000000000 */
[----:B------:R-:W-:-:S04]  /*2e40*/  DFMA R48, R10, R52, R48 ;  /* 0x000000340a30722b */ /* 0x000fc80000000030 */
[----:B------:R-:W-:Y:S02]  /*2e50*/  DADD R54, R30, R44 ;  /* 0x000000001e367229 */ /* 0x000fe4000000002c */
[----:B------:R-:W-:-:S06]  /*2e60*/  DFMA R46, R42, R38, R46 ;  /* 0x000000262a2e722b */ /* 0x000fcc000000002e */
[----:B------:R-:W-:Y:S02]  /*2e70*/  DMUL R38, R54, R40 ;  /* 0x0000002836267228 */ /* 0x000fe40000000000 */
[----:B------:R-:W-:Y:S02]  /*2e80*/  DFMA R46, R10, R48, R46 ;  /* 0x000000300a2e722b */ /* 0x000fe4000000002e */
[----:B------:R-:W-:-:S04]  /*2e90*/  DADD R48, R30, -R54 ;  /* 0x000000001e307229 */ /* 0x000fc80000000836 */
[----:B------:R-:W-:-:S04]  /*2ea0*/  DFMA R30, R54, R40, -R38 ;  /* 0x00000028361e722b */ /* 0x000fc80000000826 */
[----:B------:R-:W-:-:S04]  /*2eb0*/  DADD R48, R44, R48 ;  /* 0x000000002c307229 */ /* 0x000fc80000000030 */
[----:B------:R-:W-:-:S08]  /*2ec0*/  DFMA R30, R54, R46, R30 ;  /* 0x0000002e361e722b */ /* 0x000fd0000000001e */
[----:B------:R-:W-:-:S08]  /*2ed0*/  DFMA R48, R48, R40, R30 ;  /* 0x000000283030722b */ /* 0x000fd0000000001e */
[----:B------:R-:W-:-:S08]  /*2ee0*/  DADD R40, R38, R48 ;  /* 0x0000000026287229 */ /* 0x000fd00000000030 */
[--C-:B------:R-:W-:Y:S02]  /*2ef0*/  DADD R30, R10, R40.reuse ;  /* 0x000000000a1e7229 */ /* 0x100fe40000000028 */
[----:B------:R-:W-:-:S06]  /*2f00*/  DADD R38, R38, -R40 ;  /* 0x0000000026267229 */ /* 0x000fcc0000000828 */
[----:B------:R-:W-:Y:S02]  /*2f10*/  DADD R10, R10, -R30 ;  /* 0x000000000a0a7229 */ /* 0x000fe4000000081e */
[----:B------:R-:W-:-:S06]  /*2f20*/  DADD R38, R48, R38 ;  /* 0x0000000030267229 */ /* 0x000fcc0000000026 */
[----:B------:R-:W-:-:S08]  /*2f30*/  DADD R10, R40, R10 ;  /* 0x00000000280a7229 */ /* 0x000fd0000000000a */
[----:B------:R-:W-:-:S08]  /*2f40*/  DADD R10, R38, R10 ;  /* 0x00000000260a7229 */ /* 0x000fd0000000000a */
[----:B------:R-:W-:Y:S01]  /*2f50*/  DADD R42, R42, R10 ;  /* 0x000000002a2a7229 */ /* 0x000fe2000000000a */
[----:B------:R-:W-:Y:S01]  /*2f60*/  LOP3.LUT R10, R8, 0x80000000, RZ, 0x3c, !PT ;  /* 0x80000000080a7812 */ /* 0x000fe200078e3cff */
[----:B------:R-:W-:-:S06]  /*2f70*/  IMAD.MOV.U32 R11, RZ, RZ, 0x43300000 ;  /* 0x43300000ff0b7424 */ /* 0x000fcc00078e00ff */
[----:B------:R-:W-:Y:S02]  /*2f80*/  DADD R38, R30, R42 ;  /* 0x000000001e267229 */ /* 0x000fe4000000002a */
[----:B------:R-:W-:Y:S01]  /*2f90*/  DADD R10, R10, -UR4 ;  /* 0x800000040a0a7e29 */ /* 0x000fe20008000000 */
[----:B------:R-:W-:Y:S01]  /*2fa0*/  UMOV UR4, 0xfefa39ef ;  /* 0xfefa39ef00047882 */ /* 0x000fe20000000000 */
[----:B------:R-:W-:-:S04]  /*2fb0*/  UMOV UR5, 0x3fe62e42 ;  /* 0x3fe62e4200057882 */ /* 0x000fc80000000000 */
[--C-:B------:R-:W-:Y:S02]  /*2fc0*/  DADD R30, R30, -R38.reuse ;  /* 0x000000001e1e7229 */ /* 0x100fe40000000826 */
[----:B------:R-:W-:-:S06]  /*2fd0*/  DFMA R8, R10, UR4, R38 ;  /* 0x000000040a087c2b */ /* 0x000fcc0008000026 */
[----:B------:R-:W-:Y:S02]  /*2fe0*/  DADD R30, R42, R30 ;  /* 0x000000002a1e7229 */ /* 0x000fe4000000001e */
[----:B------:R-:W-:-:S08]  /*2ff0*/  DFMA R40, R10, -UR4, R8 ;  /* 0x800000040a287c2b */ /* 0x000fd00008000008 */
[----:B------:R-:W-:-:S08]  /*3000*/  DADD R40, -R38, R40 ;  /* 0x0000000026287229 */ /* 0x000fd00000000128 */
[----:B------:R-:W-:-:S08]  /*3010*/  DADD R30, R30, -R40 ;  /* 0x000000001e1e7229 */ /* 0x000fd00000000828 */
[----:B------:R-:W-:-:S08]  /*3020*/  DFMA R30, R10, UR8, R30 ;  /* 0x000000080a1e7c2b */ /* 0x000fd0000800001e */
[----:B------:R-:W-:-:S08]  /*3030*/  DADD R10, R8, R30 ;  /* 0x00000000080a7229 */ /* 0x000fd0000000001e */
[----:B------:R-:W-:Y:S02]  /*3040*/  DADD R38, R8, -R10 ;  /* 0x0000000008267229 */ /* 0x000fe4000000080a */
[----:B------:R-:W-:-:S06]  /*3050*/  DMUL R8, R10, 2 ;  /* 0x400000000a087828 */ /* 0x000fcc0000000000 */
[----:B------:R-:W-:Y:S02]  /*3060*/  DADD R38, R30, R38 ;  /* 0x000000001e267229 */ /* 0x000fe40000000026 */
[----:B------:R-:W-:Y:S01]  /*3070*/  DFMA R10, R10, 2, -R8 ;  /* 0x400000000a0a782b */ /* 0x000fe20000000808 */
[----:B------:R-:W-:Y:S02]  /*3080*/  IMAD.MOV.U32 R30, RZ, RZ, 0x652b82fe ;  /* 0x652b82feff1e7424 */ /* 0x000fe400078e00ff */
[----:B------:R-:W-:-:S05]  /*3090*/  IMAD.MOV.U32 R31, RZ, RZ, 0x3ff71547 ;  /* 0x3ff71547ff1f7424 */ /* 0x000fca00078e00ff */
[----:B------:R-:W-:-:S08]  /*30a0*/  DFMA R38, R38, 2, R10 ;  /* 0x400000002626782b */ /* 0x000fd0000000000a */
[----:B------:R-:W-:-:S08]  /*30b0*/  DADD R10, R8, R38 ;  /* 0x00000000080a7229 */ /* 0x000fd00000000026 */
[----:B------:R-:W-:Y:S02]  /*30c0*/  DFMA R30, R10, R30, 6.75539944105574400000e+15 ;  /* 0x433800000a1e742b */ /* 0x000fe4000000001e */
[----:B------:R-:W-:Y:S01]  /*30d0*/  FSETP.GEU.AND P0, PT, |R11|, 4.1917929649353027344, PT ;  /* 0x4086232b0b00780b */ /* 0x000fe20003f0e200 */
[----:B------:R-:W-:-:S05]  /*30e0*/  DADD R8, R8, -R10 ;  /* 0x0000000008087229 */ /* 0x000fca000000080a */
[----:B------:R-:W-:-:S03]  /*30f0*/  DADD R40, R30, -6.75539944105574400000e+15 ;  /* 0xc33800001e287429 */ /* 0x000fc60000000000 */
[----:B------:R-:W-:-:S05]  /*3100*/  DADD R38, R38, R8 ;  /* 0x0000000026267229 */ /* 0x000fca0000000008 */
[----:B------:R-:W-:Y:S01]  /*3110*/  DFMA R42, R40, -UR4, R10 ;  /* 0x80000004282a7c2b */ /* 0x000fe2000800000a */
[----:B------:R-:W-:Y:S01]  /*3120*/  UMOV UR4, 0x3b39803f ;  /* 0x3b39803f00047882 */ /* 0x000fe20000000000 */
[----:B------:R-:W-:-:S06]  /*3130*/  UMOV UR5, 0x3c7abc9e ;  /* 0x3c7abc9e00057882 */ /* 0x000fcc0000000000 */
[----:B------:R-:W-:Y:S01]  /*3140*/  DFMA R40, R40, -UR4, R42 ;  /* 0x8000000428287c2b */ /* 0x000fe2000800002a */
[----:B------:R-:W-:Y:S01]  /*3150*/  UMOV UR4, 0x69ce2bdf ;  /* 0x69ce2bdf00047882 */ /* 0x000fe20000000000 */
[----:B------:R-:W-:Y:S01]  /*3160*/  IMAD.MOV.U32 R42, RZ, RZ, -0x35dec16 ;  /* 0xfca213eaff2a7424 */ /* 0x000fe200078e00ff */
[----:B------:R-:W-:Y:S01]  /*3170*/  UMOV UR5, 0x3e5ade15 ;  /* 0x3e5ade1500057882 */ /* 0x000fe20000000000 */
[----:B------:R-:W-:-:S06]  /*3180*/  IMAD.MOV.U32 R43, RZ, RZ, 0x3e928af3 ;  /* 0x3e928af3ff2b7424 */ /* 0x000fcc00078e00ff */
[----:B------:R-:W-:Y:S01]  /*3190*/  DFMA R42, R40, UR4, R42 ;  /* 0x00000004282a7c2b */ /* 0x000fe2000800002a */
[----:B------:R-:W-:Y:S01]  /*31a0*/  UMOV UR4, 0x62401315 ;  /* 0x6240131500047882 */ /* 0x000fe20000000000 */
[----:B------:R-:W-:-:S06]  /*31b0*/  UMOV UR5, 0x3ec71dee ;  /* 0x3ec71dee00057882 */ /* 0x000fcc0000000000 */
[----:B------:R-:W-:Y:S01]  /*31c0*/  DFMA R42, R40, R42, UR4 ;  /* 0x00000004282a7e2b */ /* 0x000fe2000800002a */
        /* <DEDUP_REMOVED lines=20> */
[----:B------:R-:W-:-:S08]  /*3310*/  DFMA R42, R40, R42, UR4 ;  /* 0x00000004282a7e2b */ /* 0x000fd0000800002a */
[----:B------:R-:W-:-:S08]  /*3320*/  DFMA R42, R40, R42, 1 ;  /* 0x3ff00000282a742b */ /* 0x000fd0000000002a */
[----:B------:R-:W-:-:S10]  /*3330*/  DFMA R40, R40, R42, 1 ;  /* 0x3ff000002828742b */ /* 0x000fd4000000002a */
[----:B------:R-:W-:Y:S01]  /*3340*/  IMAD R9, R30, 0x100000, R41 ;  /* 0x001000001e097824 */ /* 0x000fe200078e0229 */
[----:B------:R-:W-:Y:S01]  /*3350*/  MOV R8, R40 ;  /* 0x0000002800087202 */ /* 0x000fe20000000f00 */
[----:B------:R-:W-:Y:S06]  /*3360*/  @!P0 BRA `(.L_x_35) ;  /* 0x0000000000308947 */ /* 0x000fec0003800000 */
[----:B------:R-:W-:Y:S01]  /*3370*/  FSETP.GEU.AND P1, PT, |R11|, 4.2275390625, PT ;  /* 0x408748000b00780b */ /* 0x000fe20003f2e200 */
[C---:B------:R-:W-:Y:S02]  /*3380*/  DADD R8, R10.reuse, +INF ;  /* 0x7ff000000a087429 */ /* 0x040fe40000000000 */
[----:B------:R-:W-:-:S08]  /*3390*/  DSETP.GEU.AND P0, PT, R10, RZ, PT ;  /* 0x000000ff0a00722a */ /* 0x000fd00003f0e000 */
[----:B------:R-:W-:Y:S02]  /*33a0*/  FSEL R8, R8, RZ, P0 ;  /* 0x000000ff08087208 */ /* 0x000fe40000000000 */
[----:B------:R-:W-:Y:S02]  /*33b0*/  @!P1 LEA.HI R7, R30, R30, RZ, 0x1 ;  /* 0x0000001e1e079211 */ /* 0x000fe400078f08ff */
[----:B------:R-:W-:Y:S02]  /*33c0*/  FSEL R9, R9, RZ, P0 ;  /* 0x000000ff09097208 */ /* 0x000fe40000000000 */
[----:B------:R-:W-:-:S05]  /*33d0*/  @!P1 SHF.R.S32.HI R7, RZ, 0x1, R7 ;  /* 0x00000001ff079819 */ /* 0x000fca0000011407 */
[----:B------:R-:W-:Y:S02]  /*33e0*/  @!P1 IMAD.IADD R10, R30, 0x1, -R7 ;  /* 0x000000011e0a9824 */ /* 0x000fe400078e0a07 */
[----:B------:R-:W-:-:S03]  /*33f0*/  @!P1 IMAD R41, R7, 0x100000, R41 ;  /* 0x0010000007299824 */ /* 0x000fc600078e0229 */
[----:B------:R-:W-:Y:S01]  /*3400*/  @!P1 LEA R11, R10, 0x3ff00000, 0x14 ;  /* 0x3ff000000a0b9811 */ /* 0x000fe200078ea0ff */
[----:B------:R-:W-:-:S06]  /*3410*/  @!P1 IMAD.MOV.U32 R10, RZ, RZ, RZ ;  /* 0x000000ffff0a9224 */ /* 0x000fcc00078e00ff */
[----:B------:R-:W-:-:S11]  /*3420*/  @!P1 DMUL R8, R40, R10 ;  /* 0x0000000a28089228 */ /* 0x000fd60000000000 */
.L_x_35:
[----:B------:R-:W-:Y:S02]  /*3430*/  DFMA R38, R38, R8, R8 ;  /* 0x000000082626722b */ /* 0x000fe40000000008 */
[----:B------:R-:W-:-:S08]  /*3440*/  DSETP.NEU.AND P0, PT, |R8|, +INF , PT ;  /* 0x7ff000000800742a */ /* 0x000fd00003f0d200 */
[----:B------:R-:W-:Y:S01]  /*3450*/  FSEL R7, R8, R38, !P0 ;  /* 0x0000002608077208 */ /* 0x000fe20004000000 */
[----:B------:R-:W-:Y:S01]  /*3460*/  IMAD.MOV.U32 R8, RZ, RZ, R12 ;  /* 0x000000ffff087224 */ /* 0x000fe200078e000c */
[----:B------:R-:W-:Y:S01]  /*3470*/  FSEL R38, R9, R39, !P0 ;  /* 0x0000002709267208 */ /* 0x000fe20004000000 */
[----:B------:R-:W-:-:S04]  /*3480*/  IMAD.MOV.U32 R9, RZ, RZ, 0x0 ;  /* 0x00000000ff097424 */ /* 0x000fc800078e00ff */
[----:B------:R-:W-:Y:S05]  /*3490*/  RET.REL.NODEC R8 `(_Z6cavityPdS_S_S_S_S_S_ii) ;  /* 0xffffffc808d87950 */ /* 0x000fea0003c3ffff */
.L_x_36:
[----:B------:R-:W-:-:S00]  /*34a0*/  BRA `(.L_x_36) ;  /* 0xfffffffc00fc7947 */ /* 0x000fc0000383ffff */
[----:B------:R-:W-:-:S00]  /*34b0*/  NOP ;  /* 0x0000000000007918 */ /* 0x000fc00000000000 */
        /* <DEDUP_REMOVED lines=12> */
.L_x_38:


//--------------------- .nv.shared.reserved.0     --------------------------
	.section	.nv.shared.reserved.0,"aw",@nobits
	.weak		__nv_reservedSMEM_offset_0_alias
	.size		__nv_reservedSMEM_offset_0_alias, 0, 64
	.other		__nv_reservedSMEM_offset_0_alias,@"STO_CUDA_RESERVED_SHARED STV_DEFAULT"
__nv_reservedSMEM_offset_0_alias:
	.zero		0
	.zero		64


//--------------------- .nv.constant0._Z6cavityPdS_S_S_S_S_S_ii --------------------------
	.section	.nv.constant0._Z6cavityPdS_S_S_S_S_S_ii,"a",@progbits
	.sectionflags	@""
	.align	4
.nv.constant0._Z6cavityPdS_S_S_S_S_S_ii:
	.zero		960


//--------------------- SYMBOLS --------------------------

	.type		.nv.reservedSmem.offset0,@object
	.size		.nv.reservedSmem.offset0,0x4
